	.headerflags	@"EF_CUDA_TEXMODE_UNIFIED EF_CUDA_64BIT_ADDRESS EF_CUDA_SM86 EF_CUDA_VIRTUAL_SM(EF_CUDA_SM86)"
	.elftype	@"ET_EXEC"


//--------------------- .nv.info                  --------------------------
	.section	.nv.info,"",@"SHT_CUDA_INFO"
	.align	4


	//----- nvinfo : EIATTR_REGCOUNT
	.align		4
        /*0000*/ 	.byte	0x04, 0x2f
        /*0002*/ 	.short	(.L_1 - .L_0)
	.align		4
.L_0:
        /*0004*/ 	.word	index@(triton__0d1d2d3d4d5d6d7d8d910de)
        /*0008*/ 	.word	0x00000030


	//----- nvinfo : EIATTR_MAX_STACK_SIZE
	.align		4
.L_1:
        /*000c*/ 	.byte	0x04, 0x23
        /*000e*/ 	.short	(.L_3 - .L_2)
	.align		4
.L_2:
        /*0010*/ 	.word	index@(triton__0d1d2d3d4d5d6d7d8d910de)
        /*0014*/ 	.word	0x00000000


	//----- nvinfo : EIATTR_MIN_STACK_SIZE
	.align		4
.L_3:
        /*0018*/ 	.byte	0x04, 0x12
        /*001a*/ 	.short	(.L_5 - .L_4)
	.align		4
.L_4:
        /*001c*/ 	.word	index@(triton__0d1d2d3d4d5d6d7d8d910de)
        /*0020*/ 	.word	0x00000000


	//----- nvinfo : EIATTR_FRAME_SIZE
	.align		4
.L_5:
        /*0024*/ 	.byte	0x04, 0x11
        /*0026*/ 	.short	(.L_7 - .L_6)
	.align		4
.L_6:
        /*0028*/ 	.word	index@(triton__0d1d2d3d4d5d6d7d8d910de)
        /*002c*/ 	.word	0x00000000
.L_7:


//--------------------- .nv.info.triton__0d1d2d3d4d5d6d7d8d910de --------------------------
	.section	.nv.info.triton__0d1d2d3d4d5d6d7d8d910de,"",@"SHT_CUDA_INFO"
	.align	4


	//----- nvinfo : EIATTR_CUDA_API_VERSION
	.align		4
        /*0000*/ 	.byte	0x04, 0x37
        /*0002*/ 	.short	(.L_9 - .L_8)
.L_8:
        /*0004*/ 	.word	0x0000007b


	//----- nvinfo : EIATTR_SW2861232_WAR
	.align		4
.L_9:
        /*0008*/ 	.byte	0x01, 0x35
	.zero		2


	//----- nvinfo : EIATTR_PARAM_CBANK
	.align		4
        /*000c*/ 	.byte	0x04, 0x0a
        /*000e*/ 	.short	(.L_11 - .L_10)
	.align		4
.L_10:
        /*0010*/ 	.word	index@(.nv.constant0.triton__0d1d2d3d4d5d6d7d8d910de)
        /*0014*/ 	.short	0x0160
        /*0016*/ 	.short	0x0050


	//----- nvinfo : EIATTR_CBANK_PARAM_SIZE
	.align		4
.L_11:
        /*0018*/ 	.byte	0x03, 0x19
        /*001a*/ 	.short	0x0050


	//----- nvinfo : EIATTR_KPARAM_INFO
	.align		4
        /*001c*/ 	.byte	0x04, 0x17
        /*001e*/ 	.short	(.L_13 - .L_12)
.L_12:
        /*0020*/ 	.word	0x00000000
        /*0024*/ 	.short	0x000a
        /*0026*/ 	.short	0x004c
        /*0028*/ 	.byte	0x00, 0xf0, 0x11, 0x00


	//----- nvinfo : EIATTR_KPARAM_INFO
	.align		4
.L_13:
        /*002c*/ 	.byte	0x04, 0x17
        /*002e*/ 	.short	(.L_15 - .L_14)
.L_14:
        /*0030*/ 	.word	0x00000000
        /*0034*/ 	.short	0x0009
        /*0036*/ 	.short	0x0048
        /*0038*/ 	.byte	0x00, 0xf0, 0x11, 0x00


	//----- nvinfo : EIATTR_KPARAM_INFO
	.align		4
.L_15:
        /*003c*/ 	.byte	0x04, 0x17
        /*003e*/ 	.short	(.L_17 - .L_16)
.L_16:
        /*0040*/ 	.word	0x00000000
        /*0044*/ 	.short	0x0008
        /*0046*/ 	.short	0x0040
        /*0048*/ 	.byte	0x00, 0xf0, 0x21, 0x00


	//----- nvinfo : EIATTR_KPARAM_INFO
	.align		4
.L_17:
        /*004c*/ 	.byte	0x04, 0x17
        /*004e*/ 	.short	(.L_19 - .L_18)
.L_18:
        /*0050*/ 	.word	0x00000000
        /*0054*/ 	.short	0x0007
        /*0056*/ 	.short	0x0038
        /*0058*/ 	.byte	0x00, 0xf0, 0x21, 0x00


	//----- nvinfo : EIATTR_KPARAM_INFO
	.align		4
.L_19:
        /*005c*/ 	.byte	0x04, 0x17
        /*005e*/ 	.short	(.L_21 - .L_20)
.L_20:
        /*0060*/ 	.word	0x00000000
        /*0064*/ 	.short	0x0006
        /*0066*/ 	.short	0x0030
        /*0068*/ 	.byte	0x00, 0xf0, 0x21, 0x00


	//----- nvinfo : EIATTR_KPARAM_INFO
	.align		4
.L_21:
        /*006c*/ 	.byte	0x04, 0x17
        /*006e*/ 	.short	(.L_23 - .L_22)
.L_22:
        /*0070*/ 	.word	0x00000000
        /*0074*/ 	.short	0x0005
        /*0076*/ 	.short	0x0028
        /*0078*/ 	.byte	0x00, 0xf0, 0x21, 0x00


	//----- nvinfo : EIATTR_KPARAM_INFO
	.align		4
.L_23:
        /*007c*/ 	.byte	0x04, 0x17
        /*007e*/ 	.short	(.L_25 - .L_24)
.L_24:
        /*0080*/ 	.word	0x00000000
        /*0084*/ 	.short	0x0004
        /*0086*/ 	.short	0x0020
        /*0088*/ 	.byte	0x00, 0xf0, 0x21, 0x00


	//----- nvinfo : EIATTR_KPARAM_INFO
	.align		4
.L_25:
        /*008c*/ 	.byte	0x04, 0x17
        /*008e*/ 	.short	(.L_27 - .L_26)
.L_26:
        /*0090*/ 	.word	0x00000000
        /*0094*/ 	.short	0x0003
        /*0096*/ 	.short	0x0018
        /*0098*/ 	.byte	0x00, 0xf0, 0x21, 0x00


	//----- nvinfo : EIATTR_KPARAM_INFO
	.align		4
.L_27:
        /*009c*/ 	.byte	0x04, 0x17
        /*009e*/ 	.short	(.L_29 - .L_28)
.L_28:
        /*00a0*/ 	.word	0x00000000
        /*00a4*/ 	.short	0x0002
        /*00a6*/ 	.short	0x0010
        /*00a8*/ 	.byte	0x00, 0xf0, 0x21, 0x00


	//----- nvinfo : EIATTR_KPARAM_INFO
	.align		4
.L_29:
        /*00ac*/ 	.byte	0x04, 0x17
        /*00ae*/ 	.short	(.L_31 - .L_30)
.L_30:
        /*00b0*/ 	.word	0x00000000
        /*00b4*/ 	.short	0x0001
        /*00b6*/ 	.short	0x0008
        /*00b8*/ 	.byte	0x00, 0xf0, 0x21, 0x00


	//----- nvinfo : EIATTR_KPARAM_INFO
	.align		4
.L_31:
        /*00bc*/ 	.byte	0x04, 0x17
        /*00be*/ 	.short	(.L_33 - .L_32)
.L_32:
        /*00c0*/ 	.word	0x00000000
        /*00c4*/ 	.short	0x0000
        /*00c6*/ 	.short	0x0000
        /*00c8*/ 	.byte	0x00, 0xf0, 0x21, 0x00


	//----- nvinfo : EIATTR_MAXREG_COUNT
	.align		4
.L_33:
        /*00cc*/ 	.byte	0x03, 0x1b
        /*00ce*/ 	.short	0x00ff


	//----- nvinfo : EIATTR_COOP_GROUP_MASK_REGIDS
	.align		4
        /*00d0*/ 	.byte	0x04, 0x29
        /*00d2*/ 	.short	(.L_35 - .L_34)


	//   ....[0]....
.L_34:
        /*00d4*/ 	.word	0xffffffff


	//   ....[1]....
        /*00d8*/ 	.word	0xffffffff


	//   ....[2]....
        /*00dc*/ 	.word	0xffffffff


	//   ....[3]....
        /*00e0*/ 	.word	0xffffffff


	//   ....[4]....
        /*00e4*/ 	.word	0xffffffff


	//   ....[5]....
        /*00e8*/ 	.word	0xffffffff


	//   ....[6]....
        /*00ec*/ 	.word	0xffffffff


	//   ....[7]....
        /*00f0*/ 	.word	0xffffffff


	//   ....[8]....
        /*00f4*/ 	.word	0xffffffff


	//   ....[9]....
        /*00f8*/ 	.word	0xffffffff


	//   ....[10]....
        /*00fc*/ 	.word	0xffffffff


	//   ....[11]....
        /*0100*/ 	.word	0xffffffff


	//   ....[12]....
        /*0104*/ 	.word	0xffffffff


	//   ....[13]....
        /*0108*/ 	.word	0xffffffff


	//   ....[14]....
        /*010c*/ 	.word	0xffffffff


	//   ....[15]....
        /*0110*/ 	.word	0xffffffff


	//----- nvinfo : EIATTR_COOP_GROUP_INSTR_OFFSETS
	.align		4
.L_35:
        /*0114*/ 	.byte	0x04, 0x28
        /*0116*/ 	.short	(.L_37 - .L_36)


	//   ....[0]....
.L_36:
        /*0118*/ 	.word	0x00000d20


	//   ....[1]....
        /*011c*/ 	.word	0x00000d40


	//   ....[2]....
        /*0120*/ 	.word	0x00000d60


	//   ....[3]....
        /*0124*/ 	.word	0x00000d80


	//   ....[4]....
        /*0128*/ 	.word	0x00000db0


	//   ....[5]....
        /*012c*/ 	.word	0x00000e30


	//   ....[6]....
        /*0130*/ 	.word	0x00000e50


	//   ....[7]....
        /*0134*/ 	.word	0x00000e90


	//   ....[8]....
        /*0138*/ 	.word	0x00001f80


	//   ....[9]....
        /*013c*/ 	.word	0x00001fa0


	//   ....[10]....
        /*0140*/ 	.word	0x00001fc0


	//   ....[11]....
        /*0144*/ 	.word	0x00001fe0


	//   ....[12]....
        /*0148*/ 	.word	0x00002000


	//   ....[13]....
        /*014c*/ 	.word	0x00002050


	//   ....[14]....
        /*0150*/ 	.word	0x00002070


	//   ....[15]....
        /*0154*/ 	.word	0x000020a0


	//----- nvinfo : EIATTR_EXIT_INSTR_OFFSETS
	.align		4
.L_37:
        /*0158*/ 	.byte	0x04, 0x1c
        /*015a*/ 	.short	(.L_39 - .L_38)


	//   ....[0]....
.L_38:
        /*015c*/ 	.word	0x00002900


	//----- nvinfo : EIATTR_MAX_THREADS
	.align		4
.L_39:
        /*0160*/ 	.byte	0x04, 0x05
        /*0162*/ 	.short	(.L_41 - .L_40)
.L_40:
        /*0164*/ 	.word	0x00000100
        /*0168*/ 	.word	0x00000001
        /*016c*/ 	.word	0x00000001
.L_41:


//--------------------- .nv.rel.action            --------------------------
	.section	.nv.rel.action,"",@"SHT_CUDA_RELOCINFO"
	.align	8
	.sectionentsize	8
        /*0000*/ 	.byte	0x73, 0x00, 0x00, 0x00, 0x00, 0x00, 0x00, 0x00, 0x00, 0x00, 0x00, 0x11, 0x25, 0x00, 0x05, 0x36


//--------------------- .nv.constant0.triton__0d1d2d3d4d5d6d7d8d910de --------------------------
	.section	.nv.constant0.triton__0d1d2d3d4d5d6d7d8d910de,"a",@progbits
	.align	4
.nv.constant0.triton__0d1d2d3d4d5d6d7d8d910de:
	.zero		432


//--------------------- .text.triton__0d1d2d3d4d5d6d7d8d910de --------------------------
	.section	.text.triton__0d1d2d3d4d5d6d7d8d910de,"ax",@progbits
	.sectionflags	@"SHF_BARRIERS=1"
	.sectioninfo	@"SHI_REGISTERS=48"
	.align	128
        .global         triton__0d1d2d3d4d5d6d7d8d910de
        .type           triton__0d1d2d3d4d5d6d7d8d910de,@function
        .size           triton__0d1d2d3d4d5d6d7d8d910de,(.L_x_3 - triton__0d1d2d3d4d5d6d7d8d910de)
        .other          triton__0d1d2d3d4d5d6d7d8d910de,@"STO_CUDA_ENTRY STV_DEFAULT"
triton__0d1d2d3d4d5d6d7d8d910de:
.text.triton__0d1d2d3d4d5d6d7d8d910de:
[----:B------:R-:W-:-:S02]  /*0000*/  MOV R1, c[0x0][0x28] ;  /* 0x00000a0000017a02 */ /* 0x000fc40000000f00 */
[----:B------:R-:W0:Y:S01]  /*0010*/  S2UR UR7, SR_CTAID.X ;  /* 0x00000000000779c3 */ /* 0x000e220000002500 */
[----:B------:R-:W1:Y:S01]  /*0020*/  S2R R0, SR_TID.X ;  /* 0x0000000000007919 */ /* 0x000e620000002100 */
[----:B------:R-:W-:Y:S01]  /*0030*/  MOV R35, 0x2 ;  /* 0x0000000200237802 */ /* 0x000fe20000000f00 */
[----:B------:R-:W-:Y:S01]  /*0040*/  CS2R R4, SRZ ;  /* 0x0000000000047805 */ /* 0x000fe2000001ff00 */
[----:B------:R-:W-:Y:S01]  /*0050*/  MOV R41, 0x4 ;  /* 0x0000000400297802 */ /* 0x000fe20000000f00 */
[----:B------:R-:W-:Y:S02]  /*0060*/  ULDC.64 UR8, c[0x0][0x118] ;  /* 0x0000460000087ab9 */ /* 0x000fe40000000a00 */
[----:B0-----:R-:W-:Y:S01]  /*0070*/  UISETP.GE.AND UP1, UPT, UR7, 0x4, UPT ;  /* 0x000000040700788c */ /* 0x001fe2000bf26270 */
[----:B-1----:R-:W-:Y:S01]  /*0080*/  LOP3.LUT R2, R0, 0xff, RZ, 0xc0, !PT ;  /* 0x000000ff00027812 */ /* 0x002fe200078ec0ff */
[----:B------:R-:W-:-:S03]  /*0090*/  IMAD.U32 R7, RZ, RZ, UR7 ;  /* 0x00000007ff077e24 */ /* 0x000fc6000f8e00ff */
[----:B------:R-:W-:Y:S02]  /*00a0*/  SHF.L.U32 R2, R2, 0x3, RZ ;  /* 0x0000000302027819 */ /* 0x000fe400000006ff */
[----:B------:R-:W-:-:S03]  /*00b0*/  PLOP3.LUT P0, PT, PT, PT, UP1, 0x80, 0x0 ;  /* 0x000000000000781c */ /* 0x000fc60003f0f018 */
[----:B------:R-:W-:Y:S02]  /*00c0*/  IMAD R36, R7, 0x900, R2 ;  /* 0x0000090007247824 */ /* 0x000fe400078e0202 */
[----:B------:R-:W-:Y:S01]  /*00d0*/  CS2R R6, SRZ ;  /* 0x0000000000067805 */ /* 0x000fe2000001ff00 */
[----:B------:R-:W-:-:S04]  /*00e0*/  IMAD.WIDE.U32 R40, R2, R41, c[0x0][0x170] ;  /* 0x00005c0002287625 */ /* 0x000fc800078e0029 */
[C---:B------:R-:W-:Y:S01]  /*00f0*/  IMAD.WIDE R12, R36.reuse, R35, c[0x0][0x168] ;  /* 0x00005a00240c7625 */ /* 0x040fe200078e0223 */
[----:B------:R-:W-:Y:S01]  /*0100*/  IADD3 R20, R36, 0x4, RZ ;  /* 0x0000000424147810 */ /* 0x000fe20007ffe0ff */
[----:B------:R-:W2:Y:S04]  /*0110*/  LDG.E.EL.128 R28, [R40.64+0x10] ;  /* 0x00001008281c7981 */ /* 0x000ea8000c2e1d00 */
[----:B------:R0:W3:Y:S01]  /*0120*/  @!P0 LDG.E.EL.128 R4, [R12.64] ;  /* 0x000000080c048981 */ /* 0x0000e2000c2e1d00 */
[----:B------:R-:W-:Y:S01]  /*0130*/  PLOP3.LUT P0, PT, PT, PT, UP1, 0x80, 0x0 ;  /* 0x000000000000781c */ /* 0x000fe20003f0f018 */
[----:B------:R-:W-:Y:S01]  /*0140*/  IMAD.MOV.U32 R37, RZ, RZ, 0x4 ;  /* 0x00000004ff257424 */ /* 0x000fe200078e00ff */
[----:B------:R-:W-:Y:S01]  /*0150*/  CS2R R8, SRZ ;  /* 0x0000000000087805 */ /* 0x000fe2000001ff00 */
[----:B------:R-:W-:-:S02]  /*0160*/  CS2R R10, SRZ ;  /* 0x00000000000a7805 */ /* 0x000fc4000001ff00 */
[----:B------:R-:W-:-:S08]  /*0170*/  IMAD.WIDE R20, R20, R37, c[0x0][0x178] ;  /* 0x00005e0014147625 */ /* 0x000fd000078e0225 */
[----:B------:R1:W4:Y:S01]  /*0180*/  @!P0 LDG.E.EL.128 R8, [R20.64] ;  /* 0x0000000814088981 */ /* 0x000322000c2e1d00 */
[----:B------:R-:W-:Y:S02]  /*0190*/  PLOP3.LUT P2, PT, PT, PT, UP1, 0x80, 0x0 ;  /* 0x000000000000781c */ /* 0x000fe40003f4f018 */
[----:B------:R-:W-:Y:S01]  /*01a0*/  IADD3 R14, R2, 0x800, RZ ;  /* 0x00000800020e7810 */ /* 0x000fe20007ffe0ff */
[----:B------:R-:W-:Y:S01]  /*01b0*/  CS2R R16, SRZ ;  /* 0x0000000000107805 */ /* 0x000fe2000001ff00 */
[----:B0-----:R-:W-:Y:S01]  /*01c0*/  MOV R12, UR7 ;  /* 0x00000007000c7c02 */ /* 0x001fe20008000f00 */
[----:B------:R-:W-:Y:S01]  /*01d0*/  CS2R R18, SRZ ;  /* 0x0000000000127805 */ /* 0x000fe2000001ff00 */
[----:B------:R-:W-:Y:S01]  /*01e0*/  ISETP.GE.U32.AND P1, PT, R14, 0x900, PT ;  /* 0x000009000e00780c */ /* 0x000fe20003f26070 */
[----:B------:R-:W-:-:S03]  /*01f0*/  IMAD.WIDE R32, R36, R37, c[0x0][0x178] ;  /* 0x00005e0024207625 */ /* 0x000fc600078e0225 */
[----:B------:R-:W-:Y:S02]  /*0200*/  ISETP.LT.AND P0, PT, R12, 0x4, !P1 ;  /* 0x000000040c00780c */ /* 0x000fe40004f01270 */
[----:B------:R-:W5:Y:S01]  /*0210*/  LDG.E.EL.128 R12, [R40.64] ;  /* 0x00000008280c7981 */ /* 0x000f62000c2e1d00 */
[----:B------:R-:W-:Y:S01]  /*0220*/  IADD3 R38, R36, 0x800, RZ ;  /* 0x0000080024267810 */ /* 0x000fe20007ffe0ff */
[----:B-1----:R-:W-:Y:S01]  /*0230*/  CS2R R20, SRZ ;  /* 0x0000000000147805 */ /* 0x002fe2000001ff00 */
[----:B------:R-:W-:Y:S01]  /*0240*/  CS2R R22, SRZ ;  /* 0x0000000000167805 */ /* 0x000fe2000001ff00 */
[----:B------:R0:W5:Y:S01]  /*0250*/  @!P2 LDG.E.EL.128 R16, [R32.64] ;  /* 0x000000082010a981 */ /* 0x000162000c2e1d00 */
[----:B------:R-:W-:Y:S01]  /*0260*/  PLOP3.LUT P2, PT, PT, PT, UP1, 0x80, 0x0 ;  /* 0x000000000000781c */ /* 0x000fe20003f4f018 */
[----:B------:R-:W-:Y:S01]  /*0270*/  IMAD.WIDE R34, R38, R35, c[0x0][0x168] ;  /* 0x00005a0026227625 */ /* 0x000fe200078e0223 */
[----:B------:R-:W-:Y:S01]  /*0280*/  PLOP3.LUT P3, PT, PT, PT, UP1, 0x80, 0x0 ;  /* 0x000000000000781c */ /* 0x000fe20003f6f018 */
[----:B------:R-:W-:Y:S01]  /*0290*/  CS2R R24, SRZ ;  /* 0x0000000000187805 */ /* 0x000fe2000001ff00 */
[----:B------:R-:W-:-:S02]  /*02a0*/  CS2R R26, SRZ ;  /* 0x00000000001a7805 */ /* 0x000fc4000001ff00 */
[----:B------:R1:W5:Y:S04]  /*02b0*/  @P0 LDG.E.EL.128 R20, [R34.64] ;  /* 0x0000000822140981 */ /* 0x000368000c2e1d00 */
[----:B------:R-:W5:Y:S01]  /*02c0*/  @!P1 LDG.E.EL.128 R24, [R40.64+0x2000] ;  /* 0x0020000828189981 */ /* 0x000f62000c2e1d00 */
[----:B-1----:R-:W-:Y:S01]  /*02d0*/  CS2R R34, SRZ ;  /* 0x0000000000227805 */ /* 0x002fe2000001ff00 */
[----:B------:R-:W-:-:S05]  /*02e0*/  IADD3 R44, R36, 0x804, RZ ;  /* 0x00000804242c7810 */ /* 0x000fca0007ffe0ff */
[----:B------:R-:W-:Y:S01]  /*02f0*/  IMAD.WIDE R44, R44, R37, c[0x0][0x178] ;  /* 0x00005e002c2c7625 */ /* 0x000fe200078e0225 */
[----:B--2---:R-:W-:Y:S01]  /*0300*/  FADD R39, R28, 1 ;  /* 0x3f8000001c277421 */ /* 0x004fe20000000000 */
[----:B---3--:R-:W-:Y:S02]  /*0310*/  SEL R6, R6, RZ, !P2 ;  /* 0x000000ff06067207 */ /* 0x008fe40005000000 */
[----:B------:R-:W-:Y:S02]  /*0320*/  SEL R7, R7, RZ, !P3 ;  /* 0x000000ff07077207 */ /* 0x000fe40005800000 */
[C---:B------:R-:W-:Y:S02]  /*0330*/  PRMT R28, R6.reuse, 0x7632, R28 ;  /* 0x00007632061c7816 */ /* 0x040fe4000000001c */
[----:B------:R-:W-:Y:S01]  /*0340*/  SHF.L.U32 R6, R6, 0x10, RZ ;  /* 0x0000001006067819 */ /* 0x000fe200000006ff */
[C---:B0-----:R-:W-:Y:S01]  /*0350*/  IMAD.U32 R33, R7.reuse, 0x10000, RZ ;  /* 0x0001000007217824 */ /* 0x041fe200078e00ff */
[----:B------:R-:W-:Y:S01]  /*0360*/  PLOP3.LUT P2, PT, PT, PT, UP1, 0x80, 0x0 ;  /* 0x000000000000781c */ /* 0x000fe20003f4f018 */
[----:B------:R-:W-:Y:S01]  /*0370*/  FADD R30, R30, 1 ;  /* 0x3f8000001e1e7421 */ /* 0x000fe20000000000 */
[----:B------:R-:W-:Y:S01]  /*0380*/  PRMT R7, R7, 0x7632, R7 ;  /* 0x0000763207077816 */ /* 0x000fe20000000007 */
[----:B------:R-:W-:Y:S01]  /*0390*/  FMUL R39, R6, R39 ;  /* 0x0000002706277220 */ /* 0x000fe20000400000 */
[----:B------:R-:W-:Y:S01]  /*03a0*/  SHF.L.U32 R28, R28, 0x10, RZ ;  /* 0x000000101c1c7819 */ /* 0x000fe200000006ff */
[----:B------:R-:W-:Y:S01]  /*03b0*/  FADD R29, R29, 1 ;  /* 0x3f8000001d1d7421 */ /* 0x000fe20000000000 */
[----:B----4-:R-:W-:Y:S01]  /*03c0*/  SEL R10, R10, RZ, !P2 ;  /* 0x000000ff0a0a7207 */ /* 0x010fe20005000000 */
[----:B------:R-:W-:Y:S01]  /*03d0*/  FMUL R33, R33, R30 ;  /* 0x0000001e21217220 */ /* 0x000fe20000400000 */
[----:B------:R-:W-:Y:S01]  /*03e0*/  SHF.L.U32 R6, R7, 0x10, RZ ;  /* 0x0000001007067819 */ /* 0x000fe200000006ff */
[----:B------:R-:W-:Y:S01]  /*03f0*/  FADD R43, R31, 1 ;  /* 0x3f8000001f2b7421 */ /* 0x000fe20000000000 */
[----:B------:R-:W-:Y:S01]  /*0400*/  FMUL R42, R28, R29 ;  /* 0x0000001d1c2a7220 */ /* 0x000fe20000400000 */
[----:B------:R-:W-:Y:S01]  /*0410*/  FFMA R10, R10, R33, RZ ;  /* 0x000000210a0a7223 */ /* 0x000fe200000000ff */
[----:B------:R-:W-:Y:S01]  /*0420*/  CS2R R28, SRZ ;  /* 0x00000000001c7805 */ /* 0x000fe2000001ff00 */
[----:B------:R-:W-:Y:S01]  /*0430*/  CS2R R30, SRZ ;  /* 0x00000000001e7805 */ /* 0x000fe2000001ff00 */
[----:B------:R-:W-:Y:S01]  /*0440*/  FMUL R43, R6, R43 ;  /* 0x0000002b062b7220 */ /* 0x000fe20000400000 */
[----:B------:R-:W-:Y:S01]  /*0450*/  CS2R R32, SRZ ;  /* 0x0000000000207805 */ /* 0x000fe2000001ff00 */
[----:B------:R-:W-:-:S03]  /*0460*/  IMAD.WIDE R6, R38, R37, c[0x0][0x178] ;  /* 0x00005e0026067625 */ /* 0x000fc600078e0225 */
[----:B------:R-:W2:Y:S04]  /*0470*/  @!P1 LDG.E.EL.128 R28, [R40.64+0x2010] ;  /* 0x00201008281c9981 */ /* 0x000ea8000c2e1d00 */
[----:B------:R0:W3:Y:S01]  /*0480*/  @P0 LDG.E.EL.128 R32, [R6.64] ;  /* 0x0000000806200981 */ /* 0x0000e2000c2e1d00 */
[----:B------:R-:W-:Y:S02]  /*0490*/  PLOP3.LUT P2, PT, PT, PT, UP1, 0x80, 0x0 ;  /* 0x000000000000781c */ /* 0x000fe40003f4f018 */
[----:B------:R-:W-:Y:S02]  /*04a0*/  PLOP3.LUT P3, PT, PT, PT, UP1, 0x80, 0x0 ;  /* 0x000000000000781c */ /* 0x000fe40003f6f018 */
[----:B------:R-:W-:Y:S02]  /*04b0*/  SEL R8, R8, RZ, !P2 ;  /* 0x000000ff08087207 */ /* 0x000fe40005000000 */
[----:B------:R-:W-:Y:S01]  /*04c0*/  SEL R38, R11, RZ, !P3 ;  /* 0x000000ff0b267207 */ /* 0x000fe20005800000 */
[----:B------:R-:W-:-:S02]  /*04d0*/  CS2R R36, SRZ ;  /* 0x0000000000247805 */ /* 0x000fc4000001ff00 */
[----:B------:R-:W-:Y:S02]  /*04e0*/  FFMA R8, R8, R39, RZ ;  /* 0x0000002708087223 */ /* 0x000fe400000000ff */
[----:B------:R-:W-:Y:S02]  /*04f0*/  FFMA R43, R38, R43, RZ ;  /* 0x0000002b262b7223 */ /* 0x000fe400000000ff */
[----:B------:R-:W-:-:S06]  /*0500*/  CS2R R38, SRZ ;  /* 0x0000000000267805 */ /* 0x000fcc000001ff00 */
[----:B------:R-:W4:Y:S01]  /*0510*/  @P0 LDG.E.EL.128 R36, [R44.64] ;  /* 0x000000082c240981 */ /* 0x000f22000c2e1d00 */
[----:B------:R-:W-:-:S04]  /*0520*/  PLOP3.LUT P2, PT, PT, PT, UP1, 0x80, 0x0 ;  /* 0x000000000000781c */ /* 0x000fc80003f4f018 */
[----:B0-----:R-:W-:Y:S02]  /*0530*/  SEL R6, R5, RZ, !P2 ;  /* 0x000000ff05067207 */ /* 0x001fe40005000000 */
[----:B------:R-:W-:Y:S01]  /*0540*/  PLOP3.LUT P2, PT, PT, PT, UP1, 0x80, 0x0 ;  /* 0x000000000000781c */ /* 0x000fe20003f4f018 */
[----:B-----5:R-:W-:Y:S01]  /*0550*/  FADD R5, R14, 1 ;  /* 0x3f8000000e057421 */ /* 0x020fe20000000000 */
[----:B------:R-:W-:Y:S02]  /*0560*/  PLOP3.LUT P3, PT, PT, PT, UP1, 0x80, 0x0 ;  /* 0x000000000000781c */ /* 0x000fe40003f6f018 */
[----:B------:R-:W-:Y:S02]  /*0570*/  SEL R4, R4, RZ, !P2 ;  /* 0x000000ff04047207 */ /* 0x000fe40005000000 */
[----:B------:R-:W-:Y:S02]  /*0580*/  SEL R9, R9, RZ, !P3 ;  /* 0x000000ff09097207 */ /* 0x000fe40005800000 */
[----:B------:R-:W-:-:S02]  /*0590*/  SHF.L.U32 R14, R4, 0x10, RZ ;  /* 0x00000010040e7819 */ /* 0x000fc400000006ff */
[----:B------:R-:W-:Y:S01]  /*05a0*/  PRMT R4, R4, 0x7632, R4 ;  /* 0x0000763204047816 */ /* 0x000fe20000000004 */
[----:B------:R-:W-:Y:S01]  /*05b0*/  FADD R13, R13, 1 ;  /* 0x3f8000000d0d7421 */ /* 0x000fe20000000000 */
[----:B------:R-:W-:Y:S01]  /*05c0*/  PLOP3.LUT P3, PT, PT, PT, UP1, 0x80, 0x0 ;  /* 0x000000000000781c */ /* 0x000fe20003f6f018 */
[----:B------:R-:W-:Y:S01]  /*05d0*/  FFMA R9, R9, R42, RZ ;  /* 0x0000002a09097223 */ /* 0x000fe200000000ff */
[----:B------:R-:W-:Y:S01]  /*05e0*/  PLOP3.LUT P4, PT, PT, PT, UP1, 0x80, 0x0 ;  /* 0x000000000000781c */ /* 0x000fe20003f8f018 */
[----:B------:R-:W-:Y:S01]  /*05f0*/  IMAD.U32 R4, R4, 0x10000, RZ ;  /* 0x0001000004047824 */ /* 0x000fe200078e00ff */
[----:B------:R-:W-:Y:S01]  /*0600*/  SEL R17, R17, RZ, !P3 ;  /* 0x000000ff11117207 */ /* 0x000fe20005800000 */
[C---:B------:R-:W-:Y:S01]  /*0610*/  IMAD.U32 R42, R6.reuse, 0x10000, RZ ;  /* 0x00010000062a7824 */ /* 0x040fe200078e00ff */
[----:B------:R-:W-:Y:S01]  /*0620*/  PRMT R6, R6, 0x7632, R6 ;  /* 0x0000763206067816 */ /* 0x000fe20000000006 */
[----:B------:R-:W-:Y:S01]  /*0630*/  FMUL R4, R4, R13 ;  /* 0x0000000d04047220 */ /* 0x000fe20000400000 */
[----:B------:R-:W-:Y:S01]  /*0640*/  SEL R18, R18, RZ, !P4 ;  /* 0x000000ff12127207 */ /* 0x000fe20006000000 */
[----:B------:R-:W-:Y:S01]  /*0650*/  FMUL R5, R42, R5 ;  /* 0x000000052a057220 */ /* 0x000fe20000400000 */
[----:B------:R-:W-:Y:S01]  /*0660*/  SEL R20, R20, RZ, P0 ;  /* 0x000000ff14147207 */ /* 0x000fe20000000000 */
[----:B------:R-:W-:Y:S01]  /*0670*/  FFMA R17, R17, R4, RZ ;  /* 0x0000000411117223 */ /* 0x000fe200000000ff */
[----:B------:R-:W-:Y:S01]  /*0680*/  SHF.L.U32 R11, R6, 0x10, RZ ;  /* 0x00000010060b7819 */ /* 0x000fe200000006ff */
[----:B------:R-:W-:Y:S01]  /*0690*/  FADD R6, R15, 1 ;  /* 0x3f8000000f067421 */ /* 0x000fe20000000000 */
[----:B------:R-:W-:Y:S01]  /*06a0*/  SEL R21, R21, RZ, P0 ;  /* 0x000000ff15157207 */ /* 0x000fe20000000000 */
[----:B------:R-:W-:Y:S01]  /*06b0*/  FADD R7, R12, 1 ;  /* 0x3f8000000c077421 */ /* 0x000fe20000000000 */
[----:B------:R-:W-:Y:S01]  /*06c0*/  PRMT R4, R20, 0x7632, R4 ;  /* 0x0000763214047816 */ /* 0x000fe20000000004 */
[----:B------:R-:W-:Y:S01]  /*06d0*/  FFMA R18, R18, R5, RZ ;  /* 0x0000000512127223 */ /* 0x000fe200000000ff */
[----:B------:R-:W-:Y:S01]  /*06e0*/  SEL R13, R26, RZ, !P1 ;  /* 0x000000ff1a0d7207 */ /* 0x000fe20004800000 */
[----:B------:R-:W-:Y:S01]  /*06f0*/  FMUL R6, R11, R6 ;  /* 0x000000060b067220 */ /* 0x000fe20000400000 */
[----:B------:R-:W-:-:S02]  /*0700*/  SEL R27, R27, RZ, !P1 ;  /* 0x000000ff1b1b7207 */ /* 0x000fc40004800000 */
[----:B------:R-:W-:Y:S01]  /*0710*/  PRMT R5, R21, 0x7632, R5 ;  /* 0x0000763215057816 */ /* 0x000fe20000000005 */
[----:B------:R-:W-:Y:S01]  /*0720*/  FMUL R7, R14, R7 ;  /* 0x000000070e077220 */ /* 0x000fe20000400000 */
[----:B------:R-:W-:Y:S01]  /*0730*/  SEL R11, R24, RZ, !P1 ;  /* 0x000000ff180b7207 */ /* 0x000fe20004800000 */
[----:B------:R-:W-:Y:S01]  /*0740*/  IMAD.U32 R15, R4, 0x10000, RZ ;  /* 0x00010000040f7824 */ /* 0x000fe200078e00ff */
[----:B------:R-:W-:Y:S01]  /*0750*/  SEL R12, R25, RZ, !P1 ;  /* 0x000000ff190c7207 */ /* 0x000fe20004800000 */
[----:B------:R-:W-:Y:S01]  /*0760*/  FADD R13, R13, 1 ;  /* 0x3f8000000d0d7421 */ /* 0x000fe20000000000 */
[----:B------:R-:W-:Y:S02]  /*0770*/  SHF.L.U32 R14, R21, 0x10, RZ ;  /* 0x00000010150e7819 */ /* 0x000fe400000006ff */
[----:B------:R-:W-:Y:S01]  /*0780*/  SHF.L.U32 R4, R5, 0x10, RZ ;  /* 0x0000001005047819 */ /* 0x000fe200000006ff */
[----:B------:R-:W-:Y:S01]  /*0790*/  FADD R5, R27, 1 ;  /* 0x3f8000001b057421 */ /* 0x000fe20000000000 */
[----:B------:R-:W-:Y:S01]  /*07a0*/  PLOP3.LUT P2, PT, PT, PT, UP1, 0x80, 0x0 ;  /* 0x000000000000781c */ /* 0x000fe20003f4f018 */
[----:B------:R-:W-:Y:S01]  /*07b0*/  FADD R11, R11, 1 ;  /* 0x3f8000000b0b7421 */ /* 0x000fe20000000000 */
[----:B------:R-:W-:Y:S01]  /*07c0*/  SHF.L.U32 R20, R20, 0x10, RZ ;  /* 0x0000001014147819 */ /* 0x000fe200000006ff */
[----:B------:R-:W-:Y:S01]  /*07d0*/  FADD R12, R12, 1 ;  /* 0x3f8000000c0c7421 */ /* 0x000fe20000000000 */
[----:B------:R-:W-:Y:S01]  /*07e0*/  FMUL R13, R14, R13 ;  /* 0x0000000d0e0d7220 */ /* 0x000fe20000400000 */
[----:B------:R-:W-:Y:S01]  /*07f0*/  FMUL R5, R4, R5 ;  /* 0x0000000504057220 */ /* 0x000fe20000400000 */
[----:B------:R-:W-:Y:S01]  /*0800*/  SEL R16, R16, RZ, !P2 ;  /* 0x000000ff10107207 */ /* 0x000fe20005000000 */
[----:B------:R-:W-:Y:S01]  /*0810*/  FMUL R11, R20, R11 ;  /* 0x0000000b140b7220 */ /* 0x000fe20000400000 */
[----:B------:R-:W-:Y:S01]  /*0820*/  SEL R22, R22, RZ, P0 ;  /* 0x000000ff16167207 */ /* 0x000fe20000000000 */
[----:B------:R-:W-:Y:S01]  /*0830*/  FMUL R12, R15, R12 ;  /* 0x0000000c0f0c7220 */ /* 0x000fe20000400000 */
[----:B------:R-:W-:Y:S01]  /*0840*/  PLOP3.LUT P5, PT, PT, PT, UP1, 0x80, 0x0 ;  /* 0x000000000000781c */ /* 0x000fe20003faf018 */
[----:B------:R-:W-:Y:S01]  /*0850*/  FFMA R7, R16, R7, RZ ;  /* 0x0000000710077223 */ /* 0x000fe200000000ff */
[----:B------:R-:W-:-:S02]  /*0860*/  SHF.L.U32 R15, R22, 0x10, RZ ;  /* 0x00000010160f7819 */ /* 0x000fc400000006ff */
[----:B------:R-:W-:Y:S02]  /*0870*/  SEL R19, R19, RZ, !P5 ;  /* 0x000000ff13137207 */ /* 0x000fe40006800000 */
[----:B------:R-:W-:Y:S02]  /*0880*/  SEL R23, R23, RZ, P0 ;  /* 0x000000ff17177207 */ /* 0x000fe40000000000 */
[----:B------:R-:W-:Y:S01]  /*0890*/  PLOP3.LUT P2, PT, PT, PT, UP1, 0x40, 0x0 ;  /* 0x000000000000781c */ /* 0x000fe20003f4e818 */
[----:B------:R-:W-:Y:S02]  /*08a0*/  FFMA R6, R19, R6, RZ ;  /* 0x0000000613067223 */ /* 0x000fe400000000ff */
[----:B------:R-:W-:Y:S01]  /*08b0*/  IMAD.U32 R16, R23, 0x10000, RZ ;  /* 0x0001000017107824 */ /* 0x000fe200078e00ff */
[----:B------:R-:W-:Y:S02]  /*08c0*/  FSEL R17, R17, RZ, P2 ;  /* 0x000000ff11117208 */ /* 0x000fe40001000000 */
[----:B------:R-:W-:-:S02]  /*08d0*/  PRMT R22, R22, 0x7632, R22 ;  /* 0x0000763216167816 */ /* 0x000fc40000000016 */
[----:B------:R-:W-:Y:S02]  /*08e0*/  PLOP3.LUT P3, PT, PT, PT, UP1, 0x40, 0x0 ;  /* 0x000000000000781c */ /* 0x000fe40003f6e818 */
[----:B------:R-:W-:Y:S02]  /*08f0*/  SHF.L.U32 R22, R22, 0x10, RZ ;  /* 0x0000001016167819 */ /* 0x000fe400000006ff */
[----:B------:R-:W-:Y:S02]  /*0900*/  FSEL R18, R18, RZ, P3 ;  /* 0x000000ff12127208 */ /* 0x000fe40001800000 */
[----:B------:R-:W-:Y:S02]  /*0910*/  PRMT R23, R23, 0x7632, R23 ;  /* 0x0000763217177816 */ /* 0x000fe40000000017 */
[----:B------:R-:W-:-:S04]  /*0920*/  PLOP3.LUT P2, PT, PT, PT, UP1, 0x40, 0x0 ;  /* 0x000000000000781c */ /* 0x000fc80003f4e818 */
[----:B------:R-:W-:Y:S02]  /*0930*/  FSEL R9, R9, RZ, P2 ;  /* 0x000000ff09097208 */ /* 0x000fe40001000000 */
[----:B------:R-:W-:-:S04]  /*0940*/  PLOP3.LUT P2, PT, PT, PT, UP1, 0x40, 0x0 ;  /* 0x000000000000781c */ /* 0x000fc80003f4e818 */
[----:B------:R-:W-:Y:S02]  /*0950*/  FSEL R43, R43, RZ, P2 ;  /* 0x000000ff2b2b7208 */ /* 0x000fe40001000000 */
[----:B--2---:R-:W-:Y:S02]  /*0960*/  SEL R4, R28, RZ, !P1 ;  /* 0x000000ff1c047207 */ /* 0x004fe40004800000 */
[----:B---3--:R-:W-:Y:S02]  /*0970*/  SEL R14, R32, RZ, P0 ;  /* 0x000000ff200e7207 */ /* 0x008fe40000000000 */
[----:B------:R-:W-:Y:S01]  /*0980*/  SEL R33, R33, RZ, P0 ;  /* 0x000000ff21217207 */ /* 0x000fe20000000000 */
[----:B------:R-:W-:Y:S01]  /*0990*/  FADD R4, R4, 1 ;  /* 0x3f80000004047421 */ /* 0x000fe20000000000 */
[----:B------:R-:W-:Y:S01]  /*09a0*/  SEL R29, R29, RZ, !P1 ;  /* 0x000000ff1d1d7207 */ /* 0x000fe20004800000 */
[----:B------:R-:W-:Y:S01]  /*09b0*/  FMUL R14, R14, R11 ;  /* 0x0000000b0e0e7220 */ /* 0x000fe20000400000 */
[----:B------:R-:W-:Y:S01]  /*09c0*/  SEL R30, R30, RZ, !P1 ;  /* 0x000000ff1e1e7207 */ /* 0x000fe20004800000 */
[----:B------:R-:W-:Y:S01]  /*09d0*/  FMUL R12, R33, R12 ;  /* 0x0000000c210c7220 */ /* 0x000fe20000400000 */
[----:B------:R-:W-:-:S02]  /*09e0*/  SEL R31, R31, RZ, !P1 ;  /* 0x000000ff1f1f7207 */ /* 0x000fc40004800000 */
[----:B------:R-:W-:Y:S02]  /*09f0*/  SEL R20, R35, RZ, P0 ;  /* 0x000000ff23147207 */ /* 0x000fe40000000000 */
[----:B------:R-:W-:Y:S01]  /*0a00*/  PLOP3.LUT P1, PT, PT, PT, UP1, 0x40, 0x0 ;  /* 0x000000000000781c */ /* 0x000fe20003f2e818 */
[----:B------:R-:W-:Y:S01]  /*0a10*/  FMUL R4, R15, R4 ;  /* 0x000000040f047220 */ /* 0x000fe20000400000 */
[----:B------:R-:W-:Y:S01]  /*0a20*/  FADD R11, R30, 1 ;  /* 0x3f8000001e0b7421 */ /* 0x000fe20000000000 */
[----:B------:R-:W-:Y:S01]  /*0a30*/  FSEL R14, R14, -RZ, P0 ;  /* 0x800000ff0e0e7208 */ /* 0x000fe20000000000 */
[----:B------:R-:W-:Y:S01]  /*0a40*/  FMUL R5, R20, R5 ;  /* 0x0000000514057220 */ /* 0x000fe20000400000 */
[----:B------:R-:W-:Y:S02]  /*0a50*/  FSEL R15, R7, RZ, P1 ;  /* 0x000000ff070f7208 */ /* 0x000fe40000800000 */
[----:B------:R-:W-:Y:S02]  /*0a60*/  FSEL R12, R12, -RZ, P0 ;  /* 0x800000ff0c0c7208 */ /* 0x000fe40000000000 */
[----:B------:R-:W-:Y:S01]  /*0a70*/  PLOP3.LUT P1, PT, PT, PT, UP1, 0x40, 0x0 ;  /* 0x000000000000781c */ /* 0x000fe20003f2e818 */
[----:B------:R-:W-:Y:S01]  /*0a80*/  FMUL R7, R16, R11 ;  /* 0x0000000b10077220 */ /* 0x000fe20000400000 */
[----:B------:R-:W-:Y:S01]  /*0a90*/  SEL R34, R34, RZ, P0 ;  /* 0x000000ff22227207 */ /* 0x000fe20000000000 */
[----:B------:R-:W-:Y:S01]  /*0aa0*/  FADD R11, R15, R14 ;  /* 0x0000000e0f0b7221 */ /* 0x000fe20000000000 */
[----:B------:R-:W-:Y:S01]  /*0ab0*/  FADD R12, R17, R12 ;  /* 0x0000000c110c7221 */ /* 0x000fe20000000000 */
[----:B------:R-:W-:-:S02]  /*0ac0*/  FSEL R6, R6, RZ, P1 ;  /* 0x000000ff06067208 */ /* 0x000fc40000800000 */
[----:B------:R-:W-:Y:S01]  /*0ad0*/  FSEL R5, R5, -RZ, P0 ;  /* 0x800000ff05057208 */ /* 0x000fe20000000000 */
[----:B------:R-:W-:Y:S01]  /*0ae0*/  FMUL R13, R34, R13 ;  /* 0x0000000d220d7220 */ /* 0x000fe20000400000 */
[----:B------:R-:W-:Y:S01]  /*0af0*/  FADD R12, R12, R11 ;  /* 0x0000000b0c0c7221 */ /* 0x000fe20000000000 */
[----:B------:R-:W-:Y:S02]  /*0b00*/  FADD R29, R29, 1 ;  /* 0x3f8000001d1d7421 */ /* 0x000fe40000000000 */
[----:B------:R-:W-:Y:S01]  /*0b10*/  FADD R11, R6, R5 ;  /* 0x00000005060b7221 */ /* 0x000fe20000000000 */
[----:B----4-:R-:W-:Y:S02]  /*0b20*/  SEL R5, R36, RZ, P0 ;  /* 0x000000ff24057207 */ /* 0x010fe40000000000 */
[----:B------:R-:W-:Y:S01]  /*0b30*/  FSEL R13, R13, -RZ, P0 ;  /* 0x800000ff0d0d7208 */ /* 0x000fe20000000000 */
[----:B------:R-:W-:Y:S01]  /*0b40*/  FMUL R6, R22, R29 ;  /* 0x0000001d16067220 */ /* 0x000fe20000400000 */
[----:B------:R-:W-:Y:S01]  /*0b50*/  SEL R37, R37, RZ, P0 ;  /* 0x000000ff25257207 */ /* 0x000fe20000000000 */
[----:B------:R-:W-:Y:S01]  /*0b60*/  FMUL R4, R5, R4 ;  /* 0x0000000405047220 */ /* 0x000fe20000400000 */
[----:B------:R-:W-:Y:S01]  /*0b70*/  PLOP3.LUT P1, PT, PT, PT, UP1, 0x40, 0x0 ;  /* 0x000000000000781c */ /* 0x000fe20003f2e818 */
[----:B------:R-:W-:Y:S01]  /*0b80*/  FADD R13, R18, R13 ;  /* 0x0000000d120d7221 */ /* 0x000fe20000000000 */
[----:B------:R-:W-:Y:S01]  /*0b90*/  SHF.L.U32 R16, R23, 0x10, RZ ;  /* 0x0000001017107819 */ /* 0x000fe200000006ff */
[----:B------:R-:W-:Y:S01]  /*0ba0*/  FADD R31, R31, 1 ;  /* 0x3f8000001f1f7421 */ /* 0x000fe20000000000 */
[----:B------:R-:W-:Y:S01]  /*0bb0*/  SEL R38, R38, RZ, P0 ;  /* 0x000000ff26267207 */ /* 0x000fe20000000000 */
[----:B------:R-:W-:Y:S01]  /*0bc0*/  FMUL R6, R37, R6 ;  /* 0x0000000625067220 */ /* 0x000fe20000400000 */
[----:B------:R-:W-:Y:S01]  /*0bd0*/  FSEL R5, R8, RZ, P1 ;  /* 0x000000ff08057208 */ /* 0x000fe20000800000 */
[----:B------:R-:W-:Y:S01]  /*0be0*/  FADD R14, R13, R12 ;  /* 0x0000000c0d0e7221 */ /* 0x000fe20000000000 */
[----:B------:R-:W-:Y:S01]  /*0bf0*/  FSEL R4, R4, -RZ, P0 ;  /* 0x800000ff04047208 */ /* 0x000fe20000000000 */
[----:B------:R-:W-:Y:S01]  /*0c00*/  FMUL R12, R16, R31 ;  /* 0x0000001f100c7220 */ /* 0x000fe20000400000 */
[----:B------:R-:W-:Y:S01]  /*0c10*/  SEL R39, R39, RZ, P0 ;  /* 0x000000ff27277207 */ /* 0x000fe20000000000 */
[----:B------:R-:W-:Y:S01]  /*0c20*/  FMUL R7, R38, R7 ;  /* 0x0000000726077220 */ /* 0x000fe20000400000 */
[----:B------:R-:W-:Y:S01]  /*0c30*/  PLOP3.LUT P1, PT, PT, PT, UP1, 0x40, 0x0 ;  /* 0x000000000000781c */ /* 0x000fe20003f2e818 */
[----:B------:R-:W-:Y:S01]  /*0c40*/  FADD R11, R11, R14 ;  /* 0x0000000e0b0b7221 */ /* 0x000fe20000000000 */
[----:B------:R-:W-:Y:S01]  /*0c50*/  FSEL R6, R6, -RZ, P0 ;  /* 0x800000ff06067208 */ /* 0x000fe20000000000 */
[----:B------:R-:W-:Y:S01]  /*0c60*/  FADD R4, R5, R4 ;  /* 0x0000000405047221 */ /* 0x000fe20000000000 */
[----:B------:R-:W-:Y:S01]  /*0c70*/  FMUL R12, R39, R12 ;  /* 0x0000000c270c7220 */ /* 0x000fe20000400000 */
[----:B------:R-:W-:-:S02]  /*0c80*/  FSEL R10, R10, RZ, P1 ;  /* 0x000000ff0a0a7208 */ /* 0x000fc40000800000 */
[----:B------:R-:W-:Y:S01]  /*0c90*/  FSEL R7, R7, -RZ, P0 ;  /* 0x800000ff07077208 */ /* 0x000fe20000000000 */
[----:B------:R-:W-:Y:S01]  /*0ca0*/  FADD R6, R9, R6 ;  /* 0x0000000609067221 */ /* 0x000fe20000000000 */
[----:B------:R-:W-:Y:S01]  /*0cb0*/  FADD R11, R4, R11 ;  /* 0x0000000b040b7221 */ /* 0x000fe20000000000 */
[----:B------:R-:W-:Y:S02]  /*0cc0*/  FSEL R12, R12, -RZ, P0 ;  /* 0x800000ff0c0c7208 */ /* 0x000fe40000000000 */
[----:B------:R-:W-:Y:S01]  /*0cd0*/  FADD R7, R10, R7 ;  /* 0x000000070a077221 */ /* 0x000fe20000000000 */
[----:B------:R-:W-:Y:S02]  /*0ce0*/  FADD R6, R6, R11 ;  /* 0x0000000b06067221 */ /* 0x000fe40000000000 */
[----:B------:R-:W-:Y:S02]  /*0cf0*/  FADD R12, R43, R12 ;  /* 0x0000000c2b0c7221 */ /* 0x000fe40000000000 */
[----:B------:R-:W-:-:S04]  /*0d00*/  FADD R7, R7, R6 ;  /* 0x0000000607077221 */ /* 0x000fc80000000000 */
[----:B------:R-:W-:-:S05]  /*0d10*/  FADD R7, R12, R7 ;  /* 0x000000070c077221 */ /* 0x000fca0000000000 */
[----:B------:R-:W0:Y:S02]  /*0d20*/  SHFL.BFLY PT, R4, R7, 0x10, 0x1f ;  /* 0x0e001f0007047f89 */ /* 0x000e2400000e0000 */
[----:B0-----:R-:W-:-:S05]  /*0d30*/  FADD R4, R7, R4 ;  /* 0x0000000407047221 */ /* 0x001fca0000000000 */
[----:B------:R-:W0:Y:S02]  /*0d40*/  SHFL.BFLY PT, R5, R4, 0x8, 0x1f ;  /* 0x0d001f0004057f89 */ /* 0x000e2400000e0000 */
[----:B0-----:R-:W-:-:S05]  /*0d50*/  FADD R5, R4, R5 ;  /* 0x0000000504057221 */ /* 0x001fca0000000000 */
[----:B------:R-:W0:Y:S02]  /*0d60*/  SHFL.BFLY PT, R6, R5, 0x4, 0x1f ;  /* 0x0c801f0005067f89 */ /* 0x000e2400000e0000 */
[----:B0-----:R-:W-:-:S05]  /*0d70*/  FADD R6, R5, R6 ;  /* 0x0000000605067221 */ /* 0x001fca0000000000 */
[----:B------:R-:W0:Y:S01]  /*0d80*/  SHFL.BFLY PT, R9, R6, 0x2, 0x1f ;  /* 0x0c401f0006097f89 */ /* 0x000e2200000e0000 */
[----:B------:R-:W-:Y:S01]  /*0d90*/  LOP3.LUT P3, RZ, R0, 0x1f, RZ, 0xc0, !PT ;  /* 0x0000001f00ff7812 */ /* 0x000fe2000786c0ff */
[----:B0-----:R-:W-:-:S05]  /*0da0*/  FADD R9, R6, R9 ;  /* 0x0000000906097221 */ /* 0x001fca0000000000 */
[----:B------:R-:W0:Y:S01]  /*0db0*/  SHFL.BFLY PT, R8, R9, 0x1, 0x1f ;  /* 0x0c201f0009087f89 */ /* 0x000e2200000e0000 */
[----:B------:R-:W-:Y:S02]  /*0dc0*/  ISETP.GE.AND P4, PT, R0, 0x8, PT ;  /* 0x000000080000780c */ /* 0x000fe40003f86270 */
[----:B------:R-:W-:-:S04]  /*0dd0*/  SHF.R.U32.HI R10, RZ, 0x3, R0 ;  /* 0x00000003ff0a7819 */ /* 0x000fc80000011600 */
[----:B------:R-:W-:Y:S01]  /*0de0*/  LOP3.LUT R10, R10, 0x1c, RZ, 0xc0, !PT ;  /* 0x0000001c0a0a7812 */ /* 0x000fe200078ec0ff */
[----:B0-----:R-:W-:-:S05]  /*0df0*/  FADD R11, R9, R8 ;  /* 0x00000008090b7221 */ /* 0x001fca0000000000 */
[----:B------:R-:W-:Y:S04]  /*0e00*/  @!P3 STS [R10], R11 ;  /* 0x0000000b0a00b388 */ /* 0x000fe80000000800 */
[----:B------:R-:W-:Y:S06]  /*0e10*/  BAR.SYNC 0x0 ;  /* 0x0000000000007b1d */ /* 0x000fec0000000000 */
[----:B------:R-:W0:Y:S04]  /*0e20*/  @!P4 LDS R3, [R0.X4] ;  /* 0x000000000003c984 */ /* 0x000e280000004800 */
[----:B0-----:R-:W0:Y:S02]  /*0e30*/  SHFL.BFLY PT, R4, R3, 0x4, 0x1f ;  /* 0x0c801f0003047f89 */ /* 0x001e2400000e0000 */
[----:B0-----:R-:W-:-:S05]  /*0e40*/  FADD R6, R3, R4 ;  /* 0x0000000403067221 */ /* 0x001fca0000000000 */
[----:B------:R-:W0:Y:S01]  /*0e50*/  SHFL.BFLY PT, R5, R6, 0x2, 0x1f ;  /* 0x0c401f0006057f89 */ /* 0x000e2200000e0000 */
[----:B------:R-:W-:Y:S01]  /*0e60*/  LOP3.LUT P0, RZ, R0, 0x7, RZ, 0xc0, !PT ;  /* 0x0000000700ff7812 */ /* 0x000fe2000780c0ff */
[----:B------:R-:W-:Y:S01]  /*0e70*/  UMOV UR6, 0x4 ;  /* 0x0000000400067882 */ /* 0x000fe20000000000 */
[----:B0-----:R-:W-:-:S05]  /*0e80*/  FADD R7, R6, R5 ;  /* 0x0000000506077221 */ /* 0x001fca0000000000 */
[----:B------:R-:W0:Y:S01]  /*0e90*/  SHFL.BFLY PT, R4, R7, 0x1, 0x1f ;  /* 0x0c201f0007047f89 */ /* 0x000e2200000e0000 */
[----:B------:R-:W-:Y:S01]  /*0ea0*/  ISETP.LT.AND P0, PT, R0, 0x8, !P0 ;  /* 0x000000080000780c */ /* 0x000fe20004701270 */
[----:B------:R-:W-:Y:S01]  /*0eb0*/  ULDC.64 UR4, c[0x0][0x180] ;  /* 0x0000600000047ab9 */ /* 0x000fe20000000a00 */
[----:B------:R-:W-:Y:S01]  /*0ec0*/  PLOP3.LUT P1, PT, PT, PT, UP1, 0x80, 0x0 ;  /* 0x000000000000781c */ /* 0x000fe20003f2f018 */
[----:B------:R-:W-:-:S06]  /*0ed0*/  UIMAD.WIDE UR4, UR7, UR6, UR4 ;  /* 0x00000006070472a5 */ /* 0x000fcc000f8e0204 */
[----:B------:R-:W-:Y:S01]  /*0ee0*/  MOV R5, UR5 ;  /* 0x0000000500057c02 */ /* 0x000fe20008000f00 */
[----:B0-----:R-:W-:Y:S01]  /*0ef0*/  FADD R3, R7, R4 ;  /* 0x0000000407037221 */ /* 0x001fe20000000000 */
[----:B------:R-:W-:-:S04]  /*0f00*/  IMAD.U32 R4, RZ, RZ, UR4 ;  /* 0x00000004ff047e24 */ /* 0x000fc8000f8e00ff */
[----:B------:R-:W-:Y:S04]  /*0f10*/  @P0 STS [R0.X4], R3 ;  /* 0x0000000300000388 */ /* 0x000fe80000004800 */
[----:B------:R-:W-:Y:S06]  /*0f20*/  BAR.SYNC 0x0 ;  /* 0x0000000000007b1d */ /* 0x000fec0000000000 */
[----:B------:R0:W2:Y:S01]  /*0f30*/  @!P1 LDG.E.EL R4, [R4.64] ;  /* 0x0000000804049981 */ /* 0x0000a2000c2e1900 */
[----:B------:R-:W-:-:S03]  /*0f40*/  PLOP3.LUT P1, PT, PT, PT, UP1, 0x80, 0x0 ;  /* 0x000000000000781c */ /* 0x000fc60003f2f018 */
[----:B------:R-:W1:Y:S01]  /*0f50*/  LDS R6, [RZ] ;  /* 0x00000000ff067984 */ /* 0x000e620000000800 */
[----:B------:R-:W-:Y:S01]  /*0f60*/  UMOV UR4, URZ ;  /* 0x0000003f00047c82 */ /* 0x000fe20008000000 */
[----:B------:R-:W-:Y:S01]  /*0f70*/  CS2R R34, SRZ ;  /* 0x0000000000227805 */ /* 0x000fe2000001ff00 */
[----:B------:R-:W-:Y:S01]  /*0f80*/  IMAD.MOV.U32 R31, RZ, RZ, RZ ;  /* 0x000000ffff1f7224 */ /* 0x000fe200078e00ff */
[----:B------:R-:W-:Y:S01]  /*0f90*/  CS2R R32, SRZ ;  /* 0x0000000000207805 */ /* 0x000fe2000001ff00 */
[----:B------:R-:W-:Y:S02]  /*0fa0*/  MOV R3, RZ ;  /* 0x000000ff00037202 */ /* 0x000fe40000000f00 */
[----:B0-----:R-:W-:Y:S01]  /*0fb0*/  MOV R5, RZ ;  /* 0x000000ff00057202 */ /* 0x001fe20000000f00 */
[----:B-1----:R-:W-:Y:S01]  /*0fc0*/  FMUL R6, R6, -0.5 ;  /* 0xbf00000006067820 */ /* 0x002fe20000400000 */
[----:B------:R-:W-:Y:S01]  /*0fd0*/  IADD3 R36, R2, 0x4, RZ ;  /* 0x0000000402247810 */ /* 0x000fe20007ffe0ff */
[----:B------:R-:W-:Y:S01]  /*0fe0*/  UPLOP3.LUT UP0, UPT, UPT, UPT, UPT, 0x80, 0x0 ;  /* 0x000000000000789c */ /* 0x000fe20003f0f070 */
[----:B--2---:R-:W0:Y:S02]  /*0ff0*/  @!P1 R2UR UR4, R4 ;  /* 0x00000000040493c2 */ /* 0x004e2400000e0000 */
[----:B0-----:R-:W-:-:S05]  /*1000*/  MOV R7, UR4 ;  /* 0x0000000400077c02 */ /* 0x001fca0008000f00 */
[----:B------:R-:W-:-:S04]  /*1010*/  FMUL R7, R7, UR4 ;  /* 0x0000000407077c20 */ /* 0x000fc80008400000 */
[----:B------:R-:W-:-:S04]  /*1020*/  FMUL R7, R7, UR4 ;  /* 0x0000000407077c20 */ /* 0x000fc80008400000 */
[----:B------:R-:W-:-:S04]  /*1030*/  FMUL R6, R6, R7 ;  /* 0x0000000706067220 */ /* 0x000fc80000400000 */
[----:B------:R-:W-:-:S04]  /*1040*/  FMUL R8, R6, 0.00043402778101153671741 ;  /* 0x39e38e3906087820 */ /* 0x000fc80000400000 */
[----:B------:R0:W1:Y:S02]  /*1050*/  R2UR UR5, R8 ;  /* 0x00000000080573c2 */ /* 0x00006400000e0000 */
[----:B01----:R-:W-:-:S06]  /*1060*/  CS2R R6, SRZ ;  /* 0x0000000000067805 */ /* 0x003fcc000001ff00 */
.L_x_0:
[----:B------:R-:W-:Y:S01]  /*1070*/  LOP3.LUT R29, R31, R2, RZ, 0xfc, !PT ;  /* 0x000000021f1d7212 */ /* 0x000fe200078efcff */
[----:B------:R-:W-:Y:S01]  /*1080*/  IMAD.U32 R8, RZ, RZ, UR7 ;  /* 0x00000007ff087e24 */ /* 0x000fe2000f8e00ff */
[----:B------:R-:W-:Y:S01]  /*1090*/  MOV R4, UR7 ;  /* 0x0000000700047c02 */ /* 0x000fe20008000f00 */
[----:B------:R-:W-:Y:S01]  /*10a0*/  CS2R R10, SRZ ;  /* 0x00000000000a7805 */ /* 0x000fe2000001ff00 */
[----:B------:R-:W-:Y:S01]  /*10b0*/  ISETP.GE.U32.AND P6, PT, R29, 0x900, PT ;  /* 0x000009001d00780c */ /* 0x000fe20003fc6070 */
[----:B------:R-:W-:Y:S01]  /*10c0*/  CS2R R20, SRZ ;  /* 0x0000000000147805 */ /* 0x000fe2000001ff00 */
[----:B------:R-:W-:Y:S01]  /*10d0*/  MOV R28, 0x2 ;  /* 0x00000002001c7802 */ /* 0x000fe20000000f00 */
[----:B------:R-:W-:Y:S01]  /*10e0*/  IMAD R37, R4, 0x900, R29 ;  /* 0x0000090004257824 */ /* 0x000fe200078e021d */
[----:B------:R-:W-:Y:S01]  /*10f0*/  ISETP.LT.AND P5, PT, R8, 0x4, !P6 ;  /* 0x000000040800780c */ /* 0x000fe200077a1270 */
[----:B------:R-:W-:Y:S01]  /*1100*/  CS2R R22, SRZ ;  /* 0x0000000000167805 */ /* 0x000fe2000001ff00 */
[----:B------:R-:W-:Y:S01]  /*1110*/  CS2R R8, SRZ ;  /* 0x0000000000087805 */ /* 0x000fe2000001ff00 */
[----:B------:R-:W-:-:S04]  /*1120*/  IMAD.WIDE.U32 R12, R31, 0x4, R40 ;  /* 0x000000041f0c7825 */ /* 0x000fc800078e0028 */
[----:B------:R-:W-:Y:S01]  /*1130*/  IMAD.WIDE R14, R37, R28, c[0x0][0x168] ;  /* 0x00005a00250e7625 */ /* 0x000fe200078e021c */
[----:B------:R-:W-:Y:S01]  /*1140*/  LOP3.LUT R39, R31, R36, RZ, 0xfc, !PT ;  /* 0x000000241f277212 */ /* 0x000fe200078efcff */
[----:B------:R0:W2:Y:S04]  /*1150*/  @!P6 LDG.E.EL.128 R8, [R12.64+0x10] ;  /* 0x000010080c08e981 */ /* 0x0000a8000c2e1d00 */
[----:B------:R1:W3:Y:S01]  /*1160*/  @P5 LDG.E.EF.128 R20, [R14.64] ;  /* 0x000000080e145981 */ /* 0x0002e2000c0e1d00 */
[----:B------:R-:W-:Y:S01]  /*1170*/  IMAD R39, R4, 0x900, R39 ;  /* 0x0000090004277824 */ /* 0x000fe200078e0227 */
[----:B------:R-:W-:Y:S01]  /*1180*/  CS2R R24, SRZ ;  /* 0x0000000000187805 */ /* 0x000fe2000001ff00 */
[----:B------:R-:W-:Y:S01]  /*1190*/  IMAD.MOV.U32 R4, RZ, RZ, 0x4 ;  /* 0x00000004ff047424 */ /* 0x000fe200078e00ff */
[----:B------:R-:W-:-:S03]  /*11a0*/  CS2R R26, SRZ ;  /* 0x00000000001a7805 */ /* 0x000fc6000001ff00 */
[----:B------:R-:W-:Y:S01]  /*11b0*/  IMAD.WIDE R42, R39, R4, c[0x0][0x160] ;  /* 0x00005800272a7625 */ /* 0x000fe200078e0204 */
[----:B0-----:R-:W-:-:S04]  /*11c0*/  CS2R R12, SRZ ;  /* 0x00000000000c7805 */ /* 0x001fc8000001ff00 */
[----:B------:R0:W4:Y:S01]  /*11d0*/  @P5 LDG.E.EL.128 R24, [R42.64] ;  /* 0x000000082a185981 */ /* 0x000122000c2e1d00 */
[----:B-1----:R-:W-:Y:S01]  /*11e0*/  CS2R R14, SRZ ;  /* 0x00000000000e7805 */ /* 0x002fe2000001ff00 */
[----:B------:R-:W-:-:S05]  /*11f0*/  IMAD.WIDE.U32 R44, R29, R4, c[0x0][0x170] ;  /* 0x00005c001d2c7625 */ /* 0x000fca00078e0004 */
[----:B------:R1:W5:Y:S01]  /*1200*/  @!P6 LDG.E.EL.128 R12, [R44.64] ;  /* 0x000000082c0ce981 */ /* 0x000362000c2e1d00 */
[----:B------:R-:W-:Y:S01]  /*1210*/  CS2R R16, SRZ ;  /* 0x0000000000107805 */ /* 0x000fe2000001ff00 */
[----:B------:R-:W-:Y:S01]  /*1220*/  CS2R R18, SRZ ;  /* 0x0000000000127805 */ /* 0x000fe2000001ff00 */
[----:B0-----:R-:W-:-:S05]  /*1230*/  IMAD.WIDE R42, R37, R4, c[0x0][0x160] ;  /* 0x00005800252a7625 */ /* 0x001fca00078e0204 */
[----:B------:R0:W5:Y:S01]  /*1240*/  @P5 LDG.E.EL.128 R16, [R42.64] ;  /* 0x000000082a105981 */ /* 0x000162000c2e1d00 */
[----:B--2---:R-:W-:Y:S02]  /*1250*/  SEL R38, R10, RZ, !P6 ;  /* 0x000000ff0a267207 */ /* 0x004fe40007000000 */
[----:B------:R-:W-:Y:S02]  /*1260*/  SEL R30, R8, RZ, !P6 ;  /* 0x000000ff081e7207 */ /* 0x000fe40007000000 */
[----:B---3--:R-:W-:Y:S01]  /*1270*/  SEL R23, R23, RZ, P5 ;  /* 0x000000ff17177207 */ /* 0x008fe20002800000 */
[----:B------:R-:W-:Y:S01]  /*1280*/  FADD R8, R38, 1 ;  /* 0x3f80000026087421 */ /* 0x000fe20000000000 */
[----:B------:R-:W-:Y:S02]  /*1290*/  SEL R22, R22, RZ, P5 ;  /* 0x000000ff16167207 */ /* 0x000fe40002800000 */
[C---:B------:R-:W-:Y:S02]  /*12a0*/  SHF.L.U32 R10, R23.reuse, 0x10, RZ ;  /* 0x00000010170a7819 */ /* 0x040fe400000006ff */
[----:B------:R-:W-:-:S02]  /*12b0*/  PRMT R23, R23, 0x7632, R23 ;  /* 0x0000763217177816 */ /* 0x000fc40000000017 */
[----:B-1----:R-:W-:Y:S01]  /*12c0*/  SHF.L.U32 R45, R22, 0x10, RZ ;  /* 0x00000010162d7819 */ /* 0x002fe200000006ff */
[----:B------:R-:W-:Y:S01]  /*12d0*/  FMUL R8, R10, R8 ;  /* 0x000000080a087220 */ /* 0x000fe20000400000 */
[----:B------:R-:W-:Y:S01]  /*12e0*/  FADD R10, R30, 1 ;  /* 0x3f8000001e0a7421 */ /* 0x000fe20000000000 */
[----:B------:R-:W-:Y:S01]  /*12f0*/  SEL R30, R11, RZ, !P6 ;  /* 0x000000ff0b1e7207 */ /* 0x000fe20007000000 */
[----:B0-----:R-:W-:Y:S01]  /*1300*/  IMAD.U32 R42, R23, 0x10000, RZ ;  /* 0x00010000172a7824 */ /* 0x001fe200078e00ff */
[----:B------:R-:W-:Y:S01]  /*1310*/  SEL R11, R9, RZ, !P6 ;  /* 0x000000ff090b7207 */ /* 0x000fe20007000000 */
[----:B------:R-:W-:Y:S01]  /*1320*/  FMUL R10, R45, R10 ;  /* 0x0000000a2d0a7220 */ /* 0x000fe20000400000 */
[----:B------:R-:W-:Y:S01]  /*1330*/  PRMT R22, R22, 0x7632, R22 ;  /* 0x0000763216167816 */ /* 0x000fe20000000016 */
[----:B------:R-:W-:Y:S01]  /*1340*/  FADD R9, R30, 1 ;  /* 0x3f8000001e097421 */ /* 0x000fe20000000000 */
[----:B----4-:R-:W-:Y:S01]  /*1350*/  SEL R23, R26, RZ, P5 ;  /* 0x000000ff1a177207 */ /* 0x010fe20002800000 */
[----:B------:R-:W-:Y:S01]  /*1360*/  FADD R11, R11, 1 ;  /* 0x3f8000000b0b7421 */ /* 0x000fe20000000000 */
[----:B------:R-:W-:Y:S01]  /*1370*/  SHF.L.U32 R26, R22, 0x10, RZ ;  /* 0x00000010161a7819 */ /* 0x000fe200000006ff */
[----:B------:R-:W-:Y:S01]  /*1380*/  FMUL R9, R42, R9 ;  /* 0x000000092a097220 */ /* 0x000fe20000400000 */
[----:B------:R-:W-:Y:S01]  /*1390*/  SEL R30, R20, RZ, P5 ;  /* 0x000000ff141e7207 */ /* 0x000fe20002800000 */
[----:B------:R-:W-:Y:S01]  /*13a0*/  IMAD.WIDE R44, R39, R4, c[0x0][0x178] ;  /* 0x00005e00272c7625 */ /* 0x000fe200078e0204 */
[----:B------:R-:W-:Y:S01]  /*13b0*/  SEL R38, R21, RZ, P5 ;  /* 0x000000ff15267207 */ /* 0x000fe20002800000 */
[----:B------:R-:W-:Y:S01]  /*13c0*/  FMUL R11, R26, R11 ;  /* 0x0000000b1a0b7220 */ /* 0x000fe20000400000 */
[----:B------:R-:W-:Y:S01]  /*13d0*/  SEL R21, R24, RZ, P5 ;  /* 0x000000ff18157207 */ /* 0x000fe20002800000 */
[----:B------:R-:W-:Y:S01]  /*13e0*/  FFMA R26, R8, UR4, R23 ;  /* 0x00000004081a7c23 */ /* 0x000fe20008000017 */
[----:B------:R-:W-:-:S02]  /*13f0*/  SEL R22, R27, RZ, P5 ;  /* 0x000000ff1b167207 */ /* 0x000fc40002800000 */
[----:B------:R-:W-:Y:S01]  /*1400*/  SEL R20, R25, RZ, P5 ;  /* 0x000000ff19147207 */ /* 0x000fe20002800000 */
[----:B------:R-:W-:Y:S01]  /*1410*/  FFMA R24, R10, UR4, R21 ;  /* 0x000000040a187c23 */ /* 0x000fe20008000015 */
[----:B-----5:R-:W-:Y:S01]  /*1420*/  SEL R12, R12, RZ, !P6 ;  /* 0x000000ff0c0c7207 */ /* 0x020fe20007000000 */
[----:B------:R-:W-:Y:S01]  /*1430*/  FFMA R27, R9, UR4, R22 ;  /* 0x00000004091b7c23 */ /* 0x000fe20008000016 */
[----:B------:R-:W-:Y:S01]  /*1440*/  SEL R8, R14, RZ, !P6 ;  /* 0x000000ff0e087207 */ /* 0x000fe20007000000 */
[----:B------:R-:W-:Y:S01]  /*1450*/  FFMA R25, R11, UR4, R20 ;  /* 0x000000040b197c23 */ /* 0x000fe20008000014 */
[----:B------:R-:W-:Y:S01]  /*1460*/  CS2R R22, SRZ ;  /* 0x0000000000167805 */ /* 0x000fe2000001ff00 */
[----:B------:R-:W-:Y:S01]  /*1470*/  CS2R R20, SRZ ;  /* 0x0000000000147805 */ /* 0x000fe2000001ff00 */
[----:B------:R-:W-:Y:S01]  /*1480*/  SHF.L.U32 R9, R30, 0x10, RZ ;  /* 0x000000101e097819 */ /* 0x000fe200000006ff */
[----:B------:R-:W-:Y:S01]  /*1490*/  FADD R12, R12, 1 ;  /* 0x3f8000000c0c7421 */ /* 0x000fe20000000000 */
[----:B------:R-:W-:Y:S01]  /*14a0*/  SEL R13, R13, RZ, !P6 ;  /* 0x000000ff0d0d7207 */ /* 0x000fe20007000000 */
[----:B------:R-:W-:Y:S01]  /*14b0*/  FADD R8, R8, 1 ;  /* 0x3f80000008087421 */ /* 0x000fe20000000000 */
[----:B------:R-:W-:Y:S01]  /*14c0*/  PRMT R30, R30, 0x7632, R30 ;  /* 0x000076321e1e7816 */ /* 0x000fe2000000001e */
[----:B------:R-:W-:Y:S01]  /*14d0*/  IMAD.U32 R11, R38, 0x10000, RZ ;  /* 0x00010000260b7824 */ /* 0x000fe200078e00ff */
[----:B------:R0:W2:Y:S01]  /*14e0*/  @P5 LDG.E.EF.128 R20, [R44.64] ;  /* 0x000000082c145981 */ /* 0x0000a2000c0e1d00 */
[----:B------:R-:W-:Y:S01]  /*14f0*/  FADD R14, R13, 1 ;  /* 0x3f8000000d0e7421 */ /* 0x000fe20000000000 */
[----:B------:R-:W-:Y:S01]  /*1500*/  SHF.L.U32 R30, R30, 0x10, RZ ;  /* 0x000000101e1e7819 */ /* 0x000fe200000006ff */
[----:B------:R-:W-:Y:S01]  /*1510*/  FMUL R12, R9, R12 ;  /* 0x0000000c090c7220 */ /* 0x000fe20000400000 */
[----:B------:R-:W-:Y:S01]  /*1520*/  PRMT R13, R38, 0x7632, R13 ;  /* 0x00007632260d7816 */ /* 0x000fe2000000000d */
[----:B------:R-:W-:Y:S01]  /*1530*/  FMUL R39, R11, R8 ;  /* 0x000000080b277220 */ /* 0x000fe20000400000 */
[----:B------:R-:W-:Y:S01]  /*1540*/  IMAD.WIDE R42, R37, R4, c[0x0][0x178] ;  /* 0x00005e00252a7625 */ /* 0x000fe200078e0204 */
[----:B------:R-:W-:Y:S01]  /*1550*/  CS2R R8, SRZ ;  /* 0x0000000000087805 */ /* 0x000fe2000001ff00 */
[----:B------:R-:W-:Y:S01]  /*1560*/  CS2R R10, SRZ ;  /* 0x00000000000a7805 */ /* 0x000fe2000001ff00 */
[----:B0-----:R-:W-:Y:S01]  /*1570*/  SEL R44, R15, RZ, !P6 ;  /* 0x000000ff0f2c7207 */ /* 0x001fe20007000000 */
[----:B------:R-:W-:Y:S01]  /*1580*/  FMUL R38, R30, R14 ;  /* 0x0000000e1e267220 */ /* 0x000fe20000400000 */
[----:B------:R-:W-:-:S02]  /*1590*/  SHF.L.U32 R15, R13, 0x10, RZ ;  /* 0x000000100d0f7819 */ /* 0x000fc400000006ff */
[----:B------:R-:W-:Y:S01]  /*15a0*/  IADD3 R13, P1, R2, R31, RZ ;  /* 0x0000001f020d7210 */ /* 0x000fe20007f3e0ff */
[----:B------:R-:W-:Y:S01]  /*15b0*/  FADD R14, R44, 1 ;  /* 0x3f8000002c0e7421 */ /* 0x000fe20000000000 */
[----:B------:R0:W3:Y:S01]  /*15c0*/  @P5 LDG.E.EF.128 R8, [R42.64] ;  /* 0x000000082a085981 */ /* 0x0000e2000c0e1d00 */
[----:B------:R-:W-:Y:S02]  /*15d0*/  SEL R18, R18, RZ, P5 ;  /* 0x000000ff12127207 */ /* 0x000fe40002800000 */
[----:B------:R-:W-:Y:S01]  /*15e0*/  SEL R17, R17, RZ, P5 ;  /* 0x000000ff11117207 */ /* 0x000fe20002800000 */
[----:B0-----:R-:W-:Y:S01]  /*15f0*/  FMUL R43, R15, R14 ;  /* 0x0000000e0f2b7220 */ /* 0x001fe20000400000 */
[----:B------:R-:W-:Y:S01]  /*1600*/  IMAD.X R14, RZ, RZ, RZ, P1 ;  /* 0x000000ffff0e7224 */ /* 0x000fe200008e06ff */
[----:B------:R-:W-:Y:S02]  /*1610*/  SEL R15, R16, RZ, P5 ;  /* 0x000000ff100f7207 */ /* 0x000fe40002800000 */
[----:B------:R-:W-:-:S02]  /*1620*/  LEA R44, P1, R13, c[0x0][0x188], 0x2 ;  /* 0x000062000d2c7a11 */ /* 0x000fc400078210ff */
[----:B------:R-:W-:Y:S01]  /*1630*/  SEL R16, R19, RZ, P5 ;  /* 0x000000ff13107207 */ /* 0x000fe20002800000 */
[----:B------:R-:W-:Y:S01]  /*1640*/  FFMA R30, R12, UR4, R15 ;  /* 0x000000040c1e7c23 */ /* 0x000fe2000800000f */
[----:B------:R-:W-:Y:S02]  /*1650*/  LEA.HI.X R45, R13, c[0x0][0x18c], R14, 0x2, P1 ;  /* 0x000063000d2d7a11 */ /* 0x000fe400008f140e */
[----:B------:R-:W-:Y:S01]  /*1660*/  CS2R R12, SRZ ;  /* 0x00000000000c7805 */ /* 0x000fe2000001ff00 */
[----:B------:R-:W-:Y:S01]  /*1670*/  CS2R R14, SRZ ;  /* 0x00000000000e7805 */ /* 0x000fe2000001ff00 */
[----:B------:R-:W-:Y:S01]  /*1680*/  FFMA R39, R39, UR4, R18 ;  /* 0x0000000427277c23 */ /* 0x000fe20008000012 */
[----:B------:R-:W-:Y:S01]  /*1690*/  FFMA R43, R43, UR4, R16 ;  /* 0x000000042b2b7c23 */ /* 0x000fe20008000010 */
[----:B------:R-:W-:Y:S01]  /*16a0*/  FFMA R42, R38, UR4, R17 ;  /* 0x00000004262a7c23 */ /* 0x000fe20008000011 */
[----:B------:R-:W-:Y:S01]  /*16b0*/  CS2R R18, SRZ ;  /* 0x0000000000127805 */ /* 0x000fe2000001ff00 */
[----:B------:R-:W-:Y:S01]  /*16c0*/  CS2R R16, SRZ ;  /* 0x0000000000107805 */ /* 0x000fe2000001ff00 */
[----:B------:R0:W4:Y:S02]  /*16d0*/  @!P6 LDG.E.EL.128 R12, [R44.64+0x10] ;  /* 0x000010082c0ce981 */ /* 0x000124000c2e1d00 */
[----:B0-----:R-:W-:-:S05]  /*16e0*/  IMAD.WIDE R44, R37, R28, c[0x0][0x190] ;  /* 0x00006400252c7625 */ /* 0x001fca00078e021c */
[----:B------:R-:W5:Y:S01]  /*16f0*/  @P5 LDG.E.EL.128 R16, [R44.64] ;  /* 0x000000082c105981 */ /* 0x000f62000c2e1d00 */
[----:B------:R-:W-:-:S04]  /*1700*/  LOP3.LUT R28, R0, 0xff, RZ, 0xc0, !PT ;  /* 0x000000ff001c7812 */ /* 0x000fc800078ec0ff */
[----:B------:R-:W-:-:S04]  /*1710*/  SHF.L.U32 R28, R28, 0x2, RZ ;  /* 0x000000021c1c7819 */ /* 0x000fc800000006ff */
[----:B------:R-:W-:Y:S02]  /*1720*/  IADD3 R38, R28, 0x400, RZ ;  /* 0x000004001c267810 */ /* 0x000fe40007ffe0ff */
[C---:B------:R-:W-:Y:S02]  /*1730*/  LOP3.LUT R37, R31.reuse, R28, RZ, 0xfc, !PT ;  /* 0x0000001c1f257212 */ /* 0x040fe400078efcff */
[----:B------:R-:W-:Y:S02]  /*1740*/  LOP3.LUT R38, R31, R38, RZ, 0xfc, !PT ;  /* 0x000000261f267212 */ /* 0x000fe400078efcff */
[----:B--2---:R-:W-:Y:S02]  /*1750*/  SEL R22, R22, RZ, P5 ;  /* 0x000000ff16167207 */ /* 0x004fe40002800000 */
[----:B------:R-:W-:-:S03]  /*1760*/  SEL R20, R20, RZ, P5 ;  /* 0x000000ff14147207 */ /* 0x000fc60002800000 */
[----:B------:R-:W-:Y:S02]  /*1770*/  FFMA R26, R22, UR5, R26 ;  /* 0x00000005161a7c23 */ /* 0x000fe4000800001a */
[----:B------:R-:W-:Y:S02]  /*1780*/  FFMA R31, R20, UR5, R24 ;  /* 0x00000005141f7c23 */ /* 0x000fe40008000018 */
[----:B------:R-:W-:Y:S02]  /*1790*/  FFMA R26, R22, UR5, R26 ;  /* 0x00000005161a7c23 */ /* 0x000fe4000800001a */
[----:B------:R-:W-:Y:S01]  /*17a0*/  FFMA R24, R20, UR5, R31 ;  /* 0x0000000514187c23 */ /* 0x000fe2000800001f */
[----:B------:R-:W-:Y:S02]  /*17b0*/  SEL R20, R23, RZ, P5 ;  /* 0x000000ff17147207 */ /* 0x000fe40002800000 */
[----:B------:R-:W-:-:S03]  /*17c0*/  SEL R28, R21, RZ, P5 ;  /* 0x000000ff151c7207 */ /* 0x000fc60002800000 */
[----:B------:R-:W-:Y:S02]  /*17d0*/  FFMA R27, R20, UR5, R27 ;  /* 0x00000005141b7c23 */ /* 0x000fe4000800001b */
[----:B------:R-:W-:Y:S02]  /*17e0*/  FFMA R25, R28, UR5, R25 ;  /* 0x000000051c197c23 */ /* 0x000fe40008000019 */
[----:B------:R-:W-:Y:S02]  /*17f0*/  FFMA R27, R20, UR5, R27 ;  /* 0x00000005141b7c23 */ /* 0x000fe4000800001b */
[----:B------:R-:W-:Y:S01]  /*1800*/  FFMA R25, R28, UR5, R25 ;  /* 0x000000051c197c23 */ /* 0x000fe20008000019 */
[----:B------:R-:W-:Y:S01]  /*1810*/  CS2R R20, SRZ ;  /* 0x0000000000147805 */ /* 0x000fe2000001ff00 */
[----:B------:R-:W-:Y:S01]  /*1820*/  IMAD.WIDE.U32 R28, R29, R4, c[0x0][0x188] ;  /* 0x000062001d1c7625 */ /* 0x000fe200078e0004 */
[----:B----4-:R-:W-:-:S05]  /*1830*/  SEL R22, R14, RZ, !P6 ;  /* 0x000000ff0e167207 */ /* 0x010fca0007000000 */
[----:B------:R-:W-:-:S04]  /*1840*/  FADD R23, R22, 1 ;  /* 0x3f80000016177421 */ /* 0x000fc80000000000 */
[----:B------:R-:W-:Y:S01]  /*1850*/  FMUL R22, R26, R23 ;  /* 0x000000171a167220 */ /* 0x000fe20000400000 */
[----:B-----5:R-:W-:-:S04]  /*1860*/  SEL R14, R19, RZ, P5 ;  /* 0x000000ff130e7207 */ /* 0x020fc80002800000 */
[----:B------:R-:W-:-:S05]  /*1870*/  SHF.L.U32 R19, R14, 0x10, RZ ;  /* 0x000000100e137819 */ /* 0x000fca00000006ff */
[----:B------:R-:W-:Y:S02]  /*1880*/  FMUL R19, R19, R22 ;  /* 0x0000001613137220 */ /* 0x000fe40000400000 */
[----:B------:R-:W-:-:S06]  /*1890*/  CS2R R22, SRZ ;  /* 0x0000000000167805 */ /* 0x000fcc000001ff00 */
[----:B------:R0:W2:Y:S01]  /*18a0*/  @!P6 LDG.E.EL.128 R20, [R28.64] ;  /* 0x000000081c14e981 */ /* 0x0000a2000c2e1d00 */
[----:B------:R-:W-:Y:S02]  /*18b0*/  SEL R15, R15, RZ, !P6 ;  /* 0x000000ff0f0f7207 */ /* 0x000fe40007000000 */
[----:B------:R-:W-:-:S03]  /*18c0*/  PRMT R14, R14, 0x7632, R14 ;  /* 0x000076320e0e7816 */ /* 0x000fc6000000000e */
[----:B------:R-:W-:Y:S02]  /*18d0*/  FADD R44, R15, 1 ;  /* 0x3f8000000f2c7421 */ /* 0x000fe40000000000 */
[----:B------:R-:W-:Y:S02]  /*18e0*/  IMAD.U32 R14, R14, 0x10000, RZ ;  /* 0x000100000e0e7824 */ /* 0x000fe400078e00ff */
[----:B------:R-:W-:Y:S01]  /*18f0*/  FMUL R15, R27, R44 ;  /* 0x0000002c1b0f7220 */ /* 0x000fe20000400000 */
[----:B---3--:R-:W-:-:S03]  /*1900*/  SEL R10, R10, RZ, P5 ;  /* 0x000000ff0a0a7207 */ /* 0x008fc60002800000 */
[----:B------:R-:W-:Y:S01]  /*1910*/  FMUL R44, R14, R15 ;  /* 0x0000000f0e2c7220 */ /* 0x000fe20000400000 */
[----:B------:R-:W-:Y:S02]  /*1920*/  SEL R14, R11, RZ, P5 ;  /* 0x000000ff0b0e7207 */ /* 0x000fe40002800000 */
[----:B------:R-:W-:Y:S01]  /*1930*/  SEL R11, R8, RZ, P5 ;  /* 0x000000ff080b7207 */ /* 0x000fe20002800000 */
[----:B------:R-:W-:Y:S01]  /*1940*/  FFMA R39, R10, UR5, R39 ;  /* 0x000000050a277c23 */ /* 0x000fe20008000027 */
[----:B------:R-:W-:Y:S01]  /*1950*/  SEL R9, R9, RZ, P5 ;  /* 0x000000ff09097207 */ /* 0x000fe20002800000 */
[----:B------:R-:W-:Y:S02]  /*1960*/  FFMA R43, R14, UR5, R43 ;  /* 0x000000050e2b7c23 */ /* 0x000fe4000800002b */
[----:B------:R-:W-:Y:S01]  /*1970*/  FFMA R8, R11, UR5, R30 ;  /* 0x000000050b087c23 */ /* 0x000fe2000800001e */
[----:B------:R-:W-:Y:S01]  /*1980*/  FFMA R10, R10, UR5, R39 ;  /* 0x000000050a0a7c23 */ /* 0x000fe20008000027 */
[----:B------:R-:W-:Y:S01]  /*1990*/  FFMA R42, R9, UR5, R42 ;  /* 0x00000005092a7c23 */ /* 0x000fe2000800002a */
[----:B------:R-:W-:Y:S01]  /*19a0*/  LOP3.LUT R39, R0, 0xff, RZ, 0xc0, !PT ;  /* 0x000000ff00277812 */ /* 0x000fe200078ec0ff */
[----:B------:R-:W-:Y:S01]  /*19b0*/  FFMA R8, R11, UR5, R8 ;  /* 0x000000050b087c23 */ /* 0x000fe20008000008 */
[----:B------:R-:W-:Y:S01]  /*19c0*/  FFMA R11, R14, UR5, R43 ;  /* 0x000000050e0b7c23 */ /* 0x000fe2000800002b */
[----:B------:R-:W-:Y:S01]  /*19d0*/  FFMA R9, R9, UR5, R42 ;  /* 0x0000000509097c23 */ /* 0x000fe2000800002a */
[----:B------:R-:W-:Y:S01]  /*19e0*/  SHF.L.U32 R14, R39, 0x5, RZ ;  /* 0x00000005270e7819 */ /* 0x000fe200000006ff */
[----:B------:R-:W-:Y:S06]  /*19f0*/  BAR.SYNC 0x0 ;  /* 0x0000000000007b1d */ /* 0x000fec0000000000 */
[----:B------:R-:W-:-:S02]  /*1a00*/  SEL R12, R12, RZ, !P6 ;  /* 0x000000ff0c0c7207 */ /* 0x000fc40007000000 */
[----:B------:R-:W-:Y:S01]  /*1a10*/  SEL R13, R13, RZ, !P6 ;  /* 0x000000ff0d0d7207 */ /* 0x000fe20007000000 */
[----:B------:R-:W-:Y:S02]  /*1a20*/  STS.128 [R14+0x10], R24 ;  /* 0x000010180e007388 */ /* 0x000fe40000000c00 */
[----:B------:R-:W-:Y:S02]  /*1a30*/  FADD R43, R12, 1 ;  /* 0x3f8000000c2b7421 */ /* 0x000fe40000000000 */
[----:B------:R-:W-:Y:S01]  /*1a40*/  STS.128 [R14], R8 ;  /* 0x000000080e007388 */ /* 0x000fe20000000c00 */
[----:B------:R-:W-:-:S03]  /*1a50*/  FADD R42, R13, 1 ;  /* 0x3f8000000d2a7421 */ /* 0x000fc60000000000 */
[----:B------:R-:W-:Y:S06]  /*1a60*/  BAR.SYNC 0x0 ;  /* 0x0000000000007b1d */ /* 0x000fec0000000000 */
[----:B------:R-:W1:Y:S01]  /*1a70*/  LDS.128 R12, [R39.X16] ;  /* 0x00000000270c7984 */ /* 0x000e62000000cc00 */
[----:B------:R-:W-:Y:S01]  /*1a80*/  SEL R18, R18, RZ, P5 ;  /* 0x000000ff12127207 */ /* 0x000fe20002800000 */
[----:B------:R-:W-:Y:S02]  /*1a90*/  FMUL R43, R24, R43 ;  /* 0x0000002b182b7220 */ /* 0x000fe40000400000 */
[----:B0-----:R-:W0:Y:S01]  /*1aa0*/  LDS.128 R28, [R39.X16+0x1000] ;  /* 0x00100000271c7984 */ /* 0x001e22000000cc00 */
[----:B------:R-:W-:-:S02]  /*1ab0*/  SHF.L.U32 R45, R18, 0x10, RZ ;  /* 0x00000010122d7819 */ /* 0x000fc400000006ff */
[----:B------:R-:W-:-:S03]  /*1ac0*/  PRMT R18, R18, 0x7632, R18 ;  /* 0x0000763212127816 */ /* 0x000fc60000000012 */
[----:B------:R-:W-:Y:S01]  /*1ad0*/  FMUL R43, R45, R43 ;  /* 0x0000002b2d2b7220 */ /* 0x000fe20000400000 */
[----:B------:R-:W-:Y:S01]  /*1ae0*/  FMUL R42, R25, R42 ;  /* 0x0000002a192a7220 */ /* 0x000fe20000400000 */
[----:B------:R-:W-:-:S03]  /*1af0*/  SHF.L.U32 R25, R18, 0x10, RZ ;  /* 0x0000001012197819 */ /* 0x000fc600000006ff */
[----:B------:R-:W-:Y:S02]  /*1b00*/  FSEL R18, R43, -RZ, P5 ;  /* 0x800000ff2b127208 */ /* 0x000fe40002800000 */
[----:B------:R-:W-:-:S03]  /*1b10*/  PLOP3.LUT P1, PT, PT, PT, UP1, 0x40, 0x0 ;  /* 0x000000000000781c */ /* 0x000fc60003f2e818 */
[----:B------:R-:W-:Y:S01]  /*1b20*/  FADD R7, R18, R7 ;  /* 0x0000000712077221 */ /* 0x000fe20000000000 */
[----:B------:R-:W-:Y:S01]  /*1b30*/  MOV R45, UR7 ;  /* 0x00000007002d7c02 */ /* 0x000fe20008000f00 */
[----:B------:R-:W-:Y:S01]  /*1b40*/  IMAD.U32 R27, RZ, RZ, UR7 ;  /* 0x00000007ff1b7e24 */ /* 0x000fe2000f8e00ff */
[----:B------:R-:W-:Y:S01]  /*1b50*/  ISETP.LT.U32.AND P1, PT, R37, 0x900, P1 ;  /* 0x000009002500780c */ /* 0x000fe20000f21070 */
[----:B------:R-:W-:Y:S01]  /*1b60*/  FMUL R25, R25, R42 ;  /* 0x0000002a19197220 */ /* 0x000fe20000400000 */
[----:B------:R-:W-:Y:S01]  /*1b70*/  FSEL R24, R19, -RZ, P5 ;  /* 0x800000ff13187208 */ /* 0x000fe20002800000 */
[----:B------:R-:W-:Y:S02]  /*1b80*/  IMAD R37, R45, 0x900, R37 ;  /* 0x000009002d257824 */ /* 0x000fe400078e0225 */
[----:B------:R-:W-:Y:S01]  /*1b90*/  IMAD R19, R27, 0x900, R38 ;  /* 0x000009001b137824 */ /* 0x000fe200078e0226 */
[----:B------:R-:W-:Y:S02]  /*1ba0*/  FSEL R27, R25, -RZ, P5 ;  /* 0x800000ff191b7208 */ /* 0x000fe40002800000 */
[----:B------:R-:W-:-:S02]  /*1bb0*/  SEL R16, R16, RZ, P5 ;  /* 0x000000ff10107207 */ /* 0x000fc40002800000 */
[----:B------:R-:W-:Y:S01]  /*1bc0*/  SEL R17, R17, RZ, P5 ;  /* 0x000000ff11117207 */ /* 0x000fe20002800000 */
[----:B------:R-:W-:Y:S01]  /*1bd0*/  FADD R3, R24, R3 ;  /* 0x0000000318037221 */ /* 0x000fe20000000000 */
[----:B------:R-:W-:-:S04]  /*1be0*/  PLOP3.LUT P2, PT, PT, PT, UP1, 0x40, 0x0 ;  /* 0x000000000000781c */ /* 0x000fc80003f4e818 */
[----:B------:R-:W-:Y:S02]  /*1bf0*/  ISETP.LT.U32.AND P2, PT, R38, 0x900, P2 ;  /* 0x000009002600780c */ /* 0x000fe40001741070 */
[----:B------:R-:W-:Y:S01]  /*1c00*/  FSEL R44, R44, -RZ, P5 ;  /* 0x800000ff2c2c7208 */ /* 0x000fe20002800000 */
[----:B------:R-:W-:-:S04]  /*1c10*/  FADD R6, R27, R6 ;  /* 0x000000061b067221 */ /* 0x000fc80000000000 */
[----:B------:R-:W-:Y:S01]  /*1c20*/  FADD R5, R44, R5 ;  /* 0x000000052c057221 */ /* 0x000fe20000000000 */
[----:B--2---:R-:W-:Y:S02]  /*1c30*/  SEL R22, R22, RZ, !P6 ;  /* 0x000000ff16167207 */ /* 0x004fe40007000000 */
[----:B------:R-:W-:Y:S02]  /*1c40*/  SEL R18, R23, RZ, !P6 ;  /* 0x000000ff17127207 */ /* 0x000fe40007000000 */
[----:B------:R-:W-:Y:S01]  /*1c50*/  SEL R20, R20, RZ, !P6 ;  /* 0x000000ff14147207 */ /* 0x000fe20007000000 */
[----:B------:R-:W-:Y:S01]  /*1c60*/  FADD R23, R22, 1 ;  /* 0x3f80000016177421 */ /* 0x000fe20000000000 */
[----:B------:R-:W-:Y:S01]  /*1c70*/  SEL R21, R21, RZ, !P6 ;  /* 0x000000ff15157207 */ /* 0x000fe20007000000 */
[----:B------:R-:W-:Y:S02]  /*1c80*/  FADD R22, R18, 1 ;  /* 0x3f80000012167421 */ /* 0x000fe40000000000 */
[----:B------:R-:W-:Y:S01]  /*1c90*/  FADD R25, R20, 1 ;  /* 0x3f80000014197421 */ /* 0x000fe20000000000 */
[----:B------:R-:W-:Y:S01]  /*1ca0*/  FMUL R20, R10, R23 ;  /* 0x000000170a147220 */ /* 0x000fe20000400000 */
[----:B------:R-:W-:Y:S01]  /*1cb0*/  FMUL R22, R11, R22 ;  /* 0x000000160b167220 */ /* 0x000fe20000400000 */
[----:B------:R-:W-:Y:S01]  /*1cc0*/  IMAD.WIDE R10, R37, R4, c[0x0][0x160] ;  /* 0x00005800250a7625 */ /* 0x000fe200078e0204 */
[----:B------:R-:W-:Y:S01]  /*1cd0*/  FADD R24, R21, 1 ;  /* 0x3f80000015187421 */ /* 0x000fe20000000000 */
[----:B------:R-:W-:-:S02]  /*1ce0*/  PRMT R21, R17, 0x7632, R21 ;  /* 0x0000763211157816 */ /* 0x000fc40000000015 */
[----:B------:R-:W-:Y:S01]  /*1cf0*/  IMAD.WIDE R18, R19, R4, c[0x0][0x160] ;  /* 0x0000580013127625 */ /* 0x000fe200078e0204 */
[----:B------:R-:W-:Y:S01]  /*1d00*/  PRMT R4, R16, 0x7632, R4 ;  /* 0x0000763210047816 */ /* 0x000fe20000000004 */
[----:B-1----:R-:W-:Y:S01]  /*1d10*/  @P1 STG.E.128 [R10.64], R12 ;  /* 0x0000000c0a001986 */ /* 0x002fe2000c101d08 */
[----:B------:R-:W-:Y:S01]  /*1d20*/  SHF.L.U32 R23, R17, 0x10, RZ ;  /* 0x0000001011177819 */ /* 0x000fe200000006ff */
[----:B------:R-:W-:Y:S01]  /*1d30*/  FMUL R8, R8, R25 ;  /* 0x0000001908087220 */ /* 0x000fe20000400000 */
[----:B------:R-:W-:Y:S01]  /*1d40*/  SHF.L.U32 R17, R16, 0x10, RZ ;  /* 0x0000001010117819 */ /* 0x000fe200000006ff */
[----:B------:R-:W-:Y:S01]  /*1d50*/  IMAD.U32 R21, R21, 0x10000, RZ ;  /* 0x0001000015157824 */ /* 0x000fe200078e00ff */
[----:B------:R-:W-:Y:S01]  /*1d60*/  SHF.L.U32 R4, R4, 0x10, RZ ;  /* 0x0000001004047819 */ /* 0x000fe200000006ff */
[----:B------:R-:W-:Y:S01]  /*1d70*/  FMUL R9, R9, R24 ;  /* 0x0000001809097220 */ /* 0x000fe20000400000 */
[----:B------:R-:W-:Y:S01]  /*1d80*/  PLOP3.LUT P1, PT, PT, PT, UP0, 0x80, 0x0 ;  /* 0x000000000000781c */ /* 0x000fe20003f2f008 */
[----:B------:R-:W-:Y:S01]  /*1d90*/  FMUL R20, R23, R20 ;  /* 0x0000001417147220 */ /* 0x000fe20000400000 */
[----:B------:R-:W-:Y:S01]  /*1da0*/  FMUL R8, R17, R8 ;  /* 0x0000000811087220 */ /* 0x000fe20000400000 */
[----:B------:R-:W-:Y:S01]  /*1db0*/  FMUL R21, R21, R22 ;  /* 0x0000001615157220 */ /* 0x000fe20000400000 */
[----:B------:R-:W-:-:S02]  /*1dc0*/  FMUL R4, R4, R9 ;  /* 0x0000000904047220 */ /* 0x000fc40000400000 */
[----:B------:R-:W-:Y:S02]  /*1dd0*/  FSEL R20, R20, -RZ, P5 ;  /* 0x800000ff14147208 */ /* 0x000fe40002800000 */
[----:B------:R-:W-:Y:S02]  /*1de0*/  FSEL R8, R8, -RZ, P5 ;  /* 0x800000ff08087208 */ /* 0x000fe40002800000 */
[----:B------:R-:W-:Y:S02]  /*1df0*/  FSEL R21, R21, -RZ, P5 ;  /* 0x800000ff15157208 */ /* 0x000fe40002800000 */
[----:B------:R-:W-:Y:S01]  /*1e00*/  FSEL R9, R4, -RZ, P5 ;  /* 0x800000ff04097208 */ /* 0x000fe20002800000 */
[----:B0-----:R0:W-:Y:S01]  /*1e10*/  @P2 STG.E.128 [R18.64], R28 ;  /* 0x0000001c12002986 */ /* 0x0011e2000c101d08 */
[----:B------:R-:W-:Y:S01]  /*1e20*/  UPLOP3.LUT UP0, UPT, UPT, UPT, UPT, 0x40, 0x0 ;  /* 0x000000000000789c */ /* 0x000fe20003f0e870 */
[----:B------:R-:W-:Y:S01]  /*1e30*/  FADD R33, R20, R33 ;  /* 0x0000002114217221 */ /* 0x000fe20000000000 */
[----:B------:R-:W-:Y:S01]  /*1e40*/  FADD R35, R8, R35 ;  /* 0x0000002308237221 */ /* 0x000fe20000000000 */
[----:B------:R-:W-:Y:S01]  /*1e50*/  FADD R32, R21, R32 ;  /* 0x0000002015207221 */ /* 0x000fe20000000000 */
[----:B------:R-:W-:Y:S01]  /*1e60*/  FADD R34, R9, R34 ;  /* 0x0000002209227221 */ /* 0x000fe20000000000 */
[----:B0-----:R-:W-:Y:S01]  /*1e70*/  MOV R31, 0x800 ;  /* 0x00000800001f7802 */ /* 0x001fe20000000f00 */
[----:B------:R-:W-:Y:S05]  /*1e80*/  @P1 BRA `(.L_x_0) ;  /* 0xfffff1e000001947 */ /* 0x000fea000383ffff */
[----:B------:R-:W-:Y:S01]  /*1e90*/  FADD R34, R35, R34 ;  /* 0x0000002223227221 */ /* 0x000fe20000000000 */
[----:B------:R-:W-:Y:S01]  /*1ea0*/  SHF.R.U32.HI R10, RZ, 0x3, R0 ;  /* 0x00000003ff0a7819 */ /* 0x000fe20000011600 */
[----:B------:R-:W-:Y:S06]  /*1eb0*/  BAR.SYNC 0x0 ;  /* 0x0000000000007b1d */ /* 0x000fec0000000000 */
[----:B------:R-:W-:Y:S01]  /*1ec0*/  FADD R33, R33, R34 ;  /* 0x0000002221217221 */ /* 0x000fe20000000000 */
[----:B------:R-:W-:Y:S01]  /*1ed0*/  LOP3.LUT R10, R10, 0x1c, RZ, 0xc0, !PT ;  /* 0x0000001c0a0a7812 */ /* 0x000fe200078ec0ff */
[----:B------:R-:W-:Y:S01]  /*1ee0*/  ULDC.64 UR4, c[0x0][0x198] ;  /* 0x0000660000047ab9 */ /* 0x000fe20000000a00 */
[----:B------:R-:W-:Y:S01]  /*1ef0*/  PLOP3.LUT P1, PT, PT, PT, UP1, 0x80, 0x0 ;  /* 0x000000000000781c */ /* 0x000fe20003f2f018 */
[----:B------:R-:W-:Y:S01]  /*1f00*/  FADD R32, R32, R33 ;  /* 0x0000002120207221 */ /* 0x000fe20000000000 */
[----:B------:R-:W-:-:S02]  /*1f10*/  USHF.R.S32.HI UR6, URZ, 0x1f, UR7 ;  /* 0x0000001f3f067899 */ /* 0x000fc40008011407 */
[----:B------:R-:W-:Y:S01]  /*1f20*/  ULEA UR4, UP0, UR7, UR4, 0x2 ;  /* 0x0000000407047291 */ /* 0x000fe2000f80103f */
[----:B------:R-:W-:-:S03]  /*1f30*/  FADD R7, R7, R32 ;  /* 0x0000002007077221 */ /* 0x000fc60000000000 */
[----:B------:R-:W-:Y:S01]  /*1f40*/  ULEA.HI.X UR5, UR7, UR5, UR6, 0x2, UP0 ;  /* 0x0000000507057291 */ /* 0x000fe200080f1406 */
[----:B------:R-:W-:-:S04]  /*1f50*/  FADD R6, R6, R7 ;  /* 0x0000000706067221 */ /* 0x000fc80000000000 */
        /* <DEDUP_REMOVED lines=12> */
[----:B------:R-:W-:Y:S04]  /*2020*/  @!P3 STS [R10], R7 ;  /* 0x000000070a00b388 */ /* 0x000fe80000000800 */
[----:B------:R-:W-:Y:S06]  /*2030*/  BAR.SYNC 0x0 ;  /* 0x0000000000007b1d */ /* 0x000fec0000000000 */
[----:B------:R-:W0:Y:S04]  /*2040*/  @!P4 LDS R9, [R0.X4] ;  /* 0x000000000009c984 */ /* 0x000e280000004800 */
[----:B0-----:R-:W0:Y:S02]  /*2050*/  SHFL.BFLY PT, R4, R9, 0x4, 0x1f ;  /* 0x0c801f0009047f89 */ /* 0x001e2400000e0000 */
[----:B0-----:R-:W-:-:S05]  /*2060*/  FADD R3, R9, R4 ;  /* 0x0000000409037221 */ /* 0x001fca0000000000 */
[----:B------:R-:W0:Y:S02]  /*2070*/  SHFL.BFLY PT, R4, R3, 0x2, 0x1f ;  /* 0x0c401f0003047f89 */ /* 0x000e2400000e0000 */
[----:B0-----:R-:W-:Y:S01]  /*2080*/  FADD R6, R3, R4 ;  /* 0x0000000403067221 */ /* 0x001fe20000000000 */
[----:B------:R-:W-:-:S04]  /*2090*/  MOV R4, UR4 ;  /* 0x0000000400047c02 */ /* 0x000fc80008000f00 */
[----:B------:R-:W0:Y:S02]  /*20a0*/  SHFL.BFLY PT, R5, R6, 0x1, 0x1f ;  /* 0x0c201f0006057f89 */ /* 0x000e2400000e0000 */
[----:B0-----:R-:W-:Y:S01]  /*20b0*/  FADD R7, R6, R5 ;  /* 0x0000000506077221 */ /* 0x001fe20000000000 */
[----:B------:R-:W-:-:S04]  /*20c0*/  IMAD.U32 R5, RZ, RZ, UR5 ;  /* 0x00000005ff057e24 */ /* 0x000fc8000f8e00ff */
[----:B------:R-:W-:Y:S04]  /*20d0*/  @P0 STS [R0.X4], R7 ;  /* 0x0000000700000388 */ /* 0x000fe80000004800 */
[----:B------:R-:W-:Y:S06]  /*20e0*/  BAR.SYNC 0x0 ;  /* 0x0000000000007b1d */ /* 0x000fec0000000000 */
[----:B------:R-:W2:Y:S01]  /*20f0*/  @!P1 LDG.E.EL R4, [R4.64] ;  /* 0x0000000804049981 */ /* 0x000ea2000c2e1900 */
[----:B------:R-:W-:Y:S01]  /*2100*/  PLOP3.LUT P0, PT, PT, PT, UP1, 0x80, 0x0 ;  /* 0x000000000000781c */ /* 0x000fe20003f0f018 */
[----:B------:R-:W-:-:S02]  /*2110*/  UMOV UR4, URZ ;  /* 0x0000003f00047c82 */ /* 0x000fc40008000000 */
[----:B------:R-:W0:Y:S01]  /*2120*/  LDS R3, [RZ] ;  /* 0x00000000ff037984 */ /* 0x000e220000000800 */
[----:B------:R-:W-:Y:S02]  /*2130*/  UPLOP3.LUT UP0, UPT, UPT, UPT, UPT, 0x80, 0x0 ;  /* 0x000000000000789c */ /* 0x000fe40003f0f070 */
[----:B------:R-:W-:Y:S01]  /*2140*/  UMOV UR5, URZ ;  /* 0x0000003f00057c82 */ /* 0x000fe20008000000 */
[----:B0-----:R-:W-:-:S06]  /*2150*/  FMUL R3, R3, -0.5 ;  /* 0xbf00000003037820 */ /* 0x001fcc0000400000 */
[----:B--2---:R-:W0:Y:S02]  /*2160*/  @!P0 R2UR UR4, R4 ;  /* 0x00000000040483c2 */ /* 0x004e2400000e0000 */
[----:B0-----:R-:W-:-:S05]  /*2170*/  MOV R6, UR4 ;  /* 0x0000000400067c02 */ /* 0x001fca0008000f00 */
[----:B------:R-:W-:-:S04]  /*2180*/  FMUL R6, R6, UR4 ;  /* 0x0000000406067c20 */ /* 0x000fc80008400000 */
[----:B------:R-:W-:-:S04]  /*2190*/  FMUL R6, R6, UR4 ;  /* 0x0000000406067c20 */ /* 0x000fc80008400000 */
[----:B------:R-:W-:-:S04]  /*21a0*/  FMUL R0, R3, R6 ;  /* 0x0000000603007220 */ /* 0x000fc80000400000 */
[----:B------:R-:W-:-:S01]  /*21b0*/  FMUL R0, R0, 0.00043402778101153671741 ;  /* 0x39e38e3900007820 */ /* 0x000fc20000400000 */
.L_x_1:
[C---:B0-----:R-:W-:Y:S01]  /*21c0*/  IADD3 R5, P0, R2.reuse, UR5, RZ ;  /* 0x0000000502057c10 */ /* 0x041fe2000ff1e0ff */
[----:B------:R-:W-:Y:S01]  /*21d0*/  CS2R R16, SRZ ;  /* 0x0000000000107805 */ /* 0x000fe2000001ff00 */
[----:B------:R-:W-:Y:S01]  /*21e0*/  LOP3.LUT R28, R2, UR5, RZ, 0xfc, !PT ;  /* 0x00000005021c7c12 */ /* 0x000fe2000f8efcff */
[----:B------:R-:W-:Y:S01]  /*21f0*/  CS2R R18, SRZ ;  /* 0x0000000000127805 */ /* 0x000fe2000001ff00 */
[----:B------:R-:W-:Y:S01]  /*2200*/  MOV R7, UR7 ;  /* 0x0000000700077c02 */ /* 0x000fe20008000f00 */
[----:B------:R-:W-:Y:S01]  /*2210*/  IMAD.X R6, RZ, RZ, RZ, P0 ;  /* 0x000000ffff067224 */ /* 0x000fe200000e06ff */
[----:B------:R-:W-:Y:S01]  /*2220*/  LEA R4, P0, R5, c[0x0][0x188], 0x2 ;  /* 0x0000620005047a11 */ /* 0x000fe200078010ff */
[----:B------:R-:W-:Y:S01]  /*2230*/  CS2R R20, SRZ ;  /* 0x0000000000147805 */ /* 0x000fe2000001ff00 */
[----:B------:R-:W-:Y:S01]  /*2240*/  ISETP.GE.U32.AND P1, PT, R28, 0x900, PT ;  /* 0x000009001c00780c */ /* 0x000fe20003f26070 */
[----:B------:R-:W-:Y:S01]  /*2250*/  CS2R R22, SRZ ;  /* 0x0000000000167805 */ /* 0x000fe2000001ff00 */
[----:B------:R-:W-:-:S02]  /*2260*/  LOP3.LUT R3, R36, UR5, RZ, 0xfc, !PT ;  /* 0x0000000524037c12 */ /* 0x000fc4000f8efcff */
[----:B------:R-:W-:Y:S02]  /*2270*/  MOV R8, UR7 ;  /* 0x0000000700087c02 */ /* 0x000fe40008000f00 */
[----:B------:R-:W-:Y:S02]  /*2280*/  LEA.HI.X R5, R5, c[0x0][0x18c], R6, 0x2, P0 ;  /* 0x0000630005057a11 */ /* 0x000fe400000f1406 */
[----:B------:R-:W-:Y:S01]  /*2290*/  ISETP.LT.AND P0, PT, R7, 0x4, !P1 ;  /* 0x000000040700780c */ /* 0x000fe20004f01270 */
[----:B------:R-:W-:Y:S01]  /*22a0*/  IMAD R3, R8, 0x900, R3 ;  /* 0x0000090008037824 */ /* 0x000fe200078e0203 */
[----:B------:R-:W-:Y:S01]  /*22b0*/  MOV R26, 0x4 ;  /* 0x00000004001a7802 */ /* 0x000fe20000000f00 */
[----:B------:R-:W-:Y:S02]  /*22c0*/  CS2R R10, SRZ ;  /* 0x00000000000a7805 */ /* 0x000fe4000001ff00 */
[----:B------:R0:W2:Y:S02]  /*22d0*/  @!P1 LDG.E.EL.128 R16, [R4.64+0x10] ;  /* 0x0000100804109981 */ /* 0x0000a4000c2e1d00 */
[----:B------:R-:W-:Y:S01]  /*22e0*/  IMAD.WIDE R6, R3, R26, c[0x0][0x160] ;  /* 0x0000580003067625 */ /* 0x000fe200078e021a */
[----:B------:R-:W-:Y:S01]  /*22f0*/  MOV R3, UR7 ;  /* 0x0000000700037c02 */ /* 0x000fe20008000f00 */
[----:B------:R-:W-:-:S04]  /*2300*/  CS2R R8, SRZ ;  /* 0x0000000000087805 */ /* 0x000fc8000001ff00 */
[----:B------:R-:W-:Y:S01]  /*2310*/  IMAD R3, R3, 0x900, R28 ;  /* 0x0000090003037824 */ /* 0x000fe200078e021c */
[----:B------:R1:W3:Y:S01]  /*2320*/  @P0 LDG.E.EF.128 R20, [R6.64] ;  /* 0x0000000806140981 */ /* 0x0002e2000c0e1d00 */
[-C--:B------:R-:W-:Y:S01]  /*2330*/  IMAD.WIDE.U32 R28, R28, R26.reuse, c[0x0][0x188] ;  /* 0x000062001c1c7625 */ /* 0x080fe200078e001a */
[----:B------:R-:W-:Y:S01]  /*2340*/  CS2R R12, SRZ ;  /* 0x00000000000c7805 */ /* 0x000fe2000001ff00 */
[----:B------:R-:W-:Y:S02]  /*2350*/  CS2R R14, SRZ ;  /* 0x00000000000e7805 */ /* 0x000fe4000001ff00 */
[----:B------:R-:W-:Y:S01]  /*2360*/  IMAD.WIDE R26, R3, R26, c[0x0][0x160] ;  /* 0x00005800031a7625 */ /* 0x000fe200078e021a */
[----:B------:R-:W4:Y:S01]  /*2370*/  @!P1 LDG.E.EL.128 R8, [R28.64] ;  /* 0x000000081c089981 */ /* 0x000f22000c2e1d00 */
[----:B------:R-:W-:-:S03]  /*2380*/  MOV R24, 0x2 ;  /* 0x0000000200187802 */ /* 0x000fc60000000f00 */
[----:B------:R-:W5:Y:S01]  /*2390*/  @P0 LDG.E.EF.128 R12, [R26.64] ;  /* 0x000000081a0c0981 */ /* 0x000f62000c0e1d00 */
[----:B0-----:R-:W-:Y:S01]  /*23a0*/  CS2R R4, SRZ ;  /* 0x0000000000047805 */ /* 0x001fe2000001ff00 */
[----:B-1----:R-:W-:Y:S01]  /*23b0*/  CS2R R6, SRZ ;  /* 0x0000000000067805 */ /* 0x002fe2000001ff00 */
[----:B------:R-:W-:-:S05]  /*23c0*/  IMAD.WIDE R30, R3, R24, c[0x0][0x190] ;  /* 0x00006400031e7625 */ /* 0x000fca00078e0218 */
[----:B------:R-:W5:Y:S01]  /*23d0*/  @P0 LDG.E.EF.128 R4, [R30.64] ;  /* 0x000000081e040981 */ /* 0x000f62000c0e1d00 */
[----:B------:R-:W-:Y:S01]  /*23e0*/  UMOV UR5, 0x800 ;  /* 0x0000080000057882 */ /* 0x000fe20000000000 */
[----:B--2---:R-:W-:Y:S02]  /*23f0*/  SEL R18, R18, RZ, !P1 ;  /* 0x000000ff12127207 */ /* 0x004fe40004800000 */
[----:B------:R-:W-:-:S03]  /*2400*/  SEL R17, R17, RZ, !P1 ;  /* 0x000000ff11117207 */ /* 0x000fc60004800000 */
[----:B------:R-:W-:Y:S01]  /*2410*/  FADD R18, R18, 1 ;  /* 0x3f80000012127421 */ /* 0x000fe20000000000 */
[----:B---3--:R-:W-:Y:S02]  /*2420*/  SEL R25, R20, RZ, P0 ;  /* 0x000000ff14197207 */ /* 0x008fe40000000000 */
[----:B------:R-:W-:Y:S02]  /*2430*/  SEL R20, R21, RZ, P0 ;  /* 0x000000ff15147207 */ /* 0x000fe40000000000 */
[----:B------:R-:W-:Y:S01]  /*2440*/  SEL R21, R22, RZ, P0 ;  /* 0x000000ff16157207 */ /* 0x000fe20000000000 */
[----:B------:R-:W-:Y:S01]  /*2450*/  FADD R17, R17, 1 ;  /* 0x3f80000011117421 */ /* 0x000fe20000000000 */
[----:B----4-:R-:W-:-:S03]  /*2460*/  SEL R8, R8, RZ, !P1 ;  /* 0x000000ff08087207 */ /* 0x010fc60004800000 */
[----:B------:R-:W-:Y:S01]  /*2470*/  FMUL R18, R21, R18 ;  /* 0x0000001215127220 */ /* 0x000fe20000400000 */
[----:B------:R-:W-:Y:S01]  /*2480*/  SEL R21, R11, RZ, !P1 ;  /* 0x000000ff0b157207 */ /* 0x000fe20004800000 */
[----:B------:R-:W-:Y:S01]  /*2490*/  FMUL R17, R20, R17 ;  /* 0x0000001114117220 */ /* 0x000fe20000400000 */
[----:B-----5:R-:W-:Y:S01]  /*24a0*/  SEL R11, R12, RZ, P0 ;  /* 0x000000ff0c0b7207 */ /* 0x020fe20000000000 */
[----:B------:R-:W-:Y:S01]  /*24b0*/  FADD R8, R8, 1 ;  /* 0x3f80000008087421 */ /* 0x000fe20000000000 */
[----:B------:R-:W-:Y:S02]  /*24c0*/  SEL R20, R10, RZ, !P1 ;  /* 0x000000ff0a147207 */ /* 0x000fe40004800000 */
[----:B------:R-:W-:Y:S01]  /*24d0*/  SEL R9, R9, RZ, !P1 ;  /* 0x000000ff09097207 */ /* 0x000fe20004800000 */
[----:B------:R-:W-:Y:S01]  /*24e0*/  FMUL R10, R11, R8 ;  /* 0x000000080b0a7220 */ /* 0x000fe20000400000 */
[----:B------:R-:W-:Y:S01]  /*24f0*/  SEL R12, R13, RZ, P0 ;  /* 0x000000ff0d0c7207 */ /* 0x000fe20000000000 */
[----:B------:R-:W-:Y:S01]  /*2500*/  FADD R8, R20, 1 ;  /* 0x3f80000014087421 */ /* 0x000fe20000000000 */
[----:B------:R-:W-:Y:S01]  /*2510*/  SEL R13, R14, RZ, P0 ;  /* 0x000000ff0e0d7207 */ /* 0x000fe20000000000 */
[----:B------:R-:W-:Y:S01]  /*2520*/  FADD R9, R9, 1 ;  /* 0x3f80000009097421 */ /* 0x000fe20000000000 */
[----:B------:R-:W-:-:S03]  /*2530*/  SEL R14, R15, RZ, P0 ;  /* 0x000000ff0f0e7207 */ /* 0x000fc60000000000 */
[----:B------:R-:W-:Y:S01]  /*2540*/  FMUL R13, R13, R8 ;  /* 0x000000080d0d7220 */ /* 0x000fe20000400000 */
[----:B------:R-:W-:Y:S01]  /*2550*/  SEL R8, R5, RZ, P0 ;  /* 0x000000ff05087207 */ /* 0x000fe20000000000 */
[----:B------:R-:W-:Y:S01]  /*2560*/  FMUL R12, R12, R9 ;  /* 0x000000090c0c7220 */ /* 0x000fe20000400000 */
[----:B------:R-:W-:Y:S01]  /*2570*/  FADD R9, R21, 1 ;  /* 0x3f80000015097421 */ /* 0x000fe20000000000 */
[----:B------:R-:W-:Y:S02]  /*2580*/  SEL R4, R4, RZ, P0 ;  /* 0x000000ff04047207 */ /* 0x000fe40000000000 */
[----:B------:R-:W-:Y:S01]  /*2590*/  SHF.L.U32 R11, R8, 0x10, RZ ;  /* 0x00000010080b7819 */ /* 0x000fe200000006ff */
[----:B------:R-:W-:Y:S01]  /*25a0*/  FMUL R14, R14, R9 ;  /* 0x000000090e0e7220 */ /* 0x000fe20000400000 */
[----:B------:R-:W-:Y:S01]  /*25b0*/  FMUL R15, R10, UR4 ;  /* 0x000000040a0f7c20 */ /* 0x000fe20008400000 */
[C---:B------:R-:W-:Y:S01]  /*25c0*/  IMAD.U32 R9, R4.reuse, 0x10000, RZ ;  /* 0x0001000004097824 */ /* 0x040fe200078e00ff */
[----:B------:R-:W-:Y:S01]  /*25d0*/  PRMT R5, R4, 0x7632, R5 ;  /* 0x0000763204057816 */ /* 0x000fe20000000005 */
[----:B------:R-:W-:Y:S01]  /*25e0*/  FMUL R4, R0, R11 ;  /* 0x0000000b00047220 */ /* 0x000fe20000400000 */
[----:B------:R-:W-:Y:S01]  /*25f0*/  SEL R16, R16, RZ, !P1 ;  /* 0x000000ff10107207 */ /* 0x000fe20004800000 */
[----:B------:R-:W-:Y:S01]  /*2600*/  FFMA R21, R0, R9, R15 ;  /* 0x0000000900157223 */ /* 0x000fe2000000000f */
[----:B------:R-:W-:Y:S01]  /*2610*/  PRMT R8, R8, 0x7632, R8 ;  /* 0x0000763208087816 */ /* 0x000fe20000000008 */
[----:B------:R-:W-:Y:S01]  /*2620*/  FFMA R4, R13, UR4, R4 ;  /* 0x000000040d047c23 */ /* 0x000fe20008000004 */
[----:B------:R-:W-:-:S02]  /*2630*/  SHF.L.U32 R5, R5, 0x10, RZ ;  /* 0x0000001005057819 */ /* 0x000fc400000006ff */
[----:B------:R-:W-:Y:S01]  /*2640*/  SEL R6, R6, RZ, P0 ;  /* 0x000000ff06067207 */ /* 0x000fe20000000000 */
[----:B------:R-:W-:Y:S01]  /*2650*/  FFMA R10, R0, R9, R21 ;  /* 0x00000009000a7223 */ /* 0x000fe20000000015 */
[----:B------:R-:W-:Y:S01]  /*2660*/  SEL R7, R7, RZ, P0 ;  /* 0x000000ff07077207 */ /* 0x000fe20000000000 */
[----:B------:R-:W-:Y:S01]  /*2670*/  FADD R16, R16, 1 ;  /* 0x3f80000010107421 */ /* 0x000fe20000000000 */
[----:B------:R-:W-:Y:S01]  /*2680*/  SHF.L.U32 R9, R8, 0x10, RZ ;  /* 0x0000001008097819 */ /* 0x000fe200000006ff */
[C-C-:B------:R-:W-:Y:S01]  /*2690*/  FFMA R8, R0.reuse, R11, R4.reuse ;  /* 0x0000000b00087223 */ /* 0x140fe20000000004 */
[----:B------:R-:W-:Y:S01]  /*26a0*/  FMUL R15, R0, R5 ;  /* 0x00000005000f7220 */ /* 0x000fe20000400000 */
[C---:B------:R-:W-:Y:S01]  /*26b0*/  PRMT R4, R6.reuse, 0x7632, R4 ;  /* 0x0000763206047816 */ /* 0x040fe20000000004 */
[----:B------:R-:W-:Y:S01]  /*26c0*/  IMAD.U32 R11, R6, 0x10000, RZ ;  /* 0x00010000060b7824 */ /* 0x000fe200078e00ff */
[----:B------:R-:W-:Y:S02]  /*26d0*/  SEL R19, R19, RZ, !P1 ;  /* 0x000000ff13137207 */ /* 0x000fe40004800000 */
[----:B------:R-:W-:Y:S01]  /*26e0*/  PRMT R6, R7, 0x7632, R6 ;  /* 0x0000763207067816 */ /* 0x000fe20000000006 */
[----:B------:R-:W-:Y:S01]  /*26f0*/  FMUL R16, R25, R16 ;  /* 0x0000001019107220 */ /* 0x000fe20000400000 */
[----:B------:R-:W-:Y:S01]  /*2700*/  FFMA R25, R12, UR4, R15 ;  /* 0x000000040c197c23 */ /* 0x000fe2000800000f */
[----:B------:R-:W-:Y:S01]  /*2710*/  SEL R22, R23, RZ, P0 ;  /* 0x000000ff17167207 */ /* 0x000fe20000000000 */
[----:B------:R-:W-:Y:S01]  /*2720*/  FMUL R21, R0, R9 ;  /* 0x0000000900157220 */ /* 0x000fe20000400000 */
[----:B------:R-:W-:Y:S01]  /*2730*/  SHF.L.U32 R13, R4, 0x10, RZ ;  /* 0x00000010040d7819 */ /* 0x000fe200000006ff */
[----:B------:R-:W-:Y:S01]  /*2740*/  FADD R19, R19, 1 ;  /* 0x3f80000013137421 */ /* 0x000fe20000000000 */
[----:B------:R-:W-:-:S02]  /*2750*/  SHF.L.U32 R7, R7, 0x10, RZ ;  /* 0x0000001007077819 */ /* 0x000fc400000006ff */
[----:B------:R-:W-:Y:S01]  /*2760*/  SHF.L.U32 R15, R6, 0x10, RZ ;  /* 0x00000010060f7819 */ /* 0x000fe200000006ff */
[----:B------:R-:W-:Y:S01]  /*2770*/  FFMA R14, R14, UR4, R21 ;  /* 0x000000040e0e7c23 */ /* 0x000fe20008000015 */
[----:B------:R-:W-:Y:S01]  /*2780*/  FMUL R19, R22, R19 ;  /* 0x0000001316137220 */ /* 0x000fe20000400000 */
[C---:B------:R-:W-:Y:S01]  /*2790*/  FMUL R21, R0.reuse, R11 ;  /* 0x0000000b00157220 */ /* 0x040fe20000400000 */
[C---:B------:R-:W-:Y:S01]  /*27a0*/  FMUL R4, R0.reuse, R13 ;  /* 0x0000000d00047220 */ /* 0x040fe20000400000 */
[C---:B------:R-:W-:Y:S01]  /*27b0*/  FMUL R23, R0.reuse, R7 ;  /* 0x0000000700177220 */ /* 0x040fe20000400000 */
[----:B------:R-:W-:Y:S01]  /*27c0*/  FMUL R6, R0, R15 ;  /* 0x0000000f00067220 */ /* 0x000fe20000400000 */
[----:B------:R-:W-:Y:S01]  /*27d0*/  FFMA R16, R16, UR4, R21 ;  /* 0x0000000410107c23 */ /* 0x000fe20008000015 */
[----:B------:R-:W-:Y:S01]  /*27e0*/  FFMA R4, R17, UR4, R4 ;  /* 0x0000000411047c23 */ /* 0x000fe20008000004 */
[----:B------:R-:W-:Y:S01]  /*27f0*/  FFMA R18, R18, UR4, R23 ;  /* 0x0000000412127c23 */ /* 0x000fe20008000017 */
[----:B------:R-:W-:Y:S01]  /*2800*/  FFMA R6, R19, UR4, R6 ;  /* 0x0000000413067c23 */ /* 0x000fe20008000006 */
[C---:B------:R-:W-:Y:S01]  /*2810*/  FFMA R25, R0.reuse, R5, R25 ;  /* 0x0000000500197223 */ /* 0x040fe20000000019 */
[C---:B------:R-:W-:Y:S01]  /*2820*/  FFMA R5, R0.reuse, R9, R14 ;  /* 0x0000000900057223 */ /* 0x040fe2000000000e */
[C---:B------:R-:W-:Y:S01]  /*2830*/  FFMA R16, R0.reuse, R11, R16 ;  /* 0x0000000b00107223 */ /* 0x040fe20000000010 */
[C---:B------:R-:W-:Y:S01]  /*2840*/  FFMA R13, R0.reuse, R13, R4 ;  /* 0x0000000d000d7223 */ /* 0x040fe20000000004 */
[C---:B------:R-:W-:Y:S01]  /*2850*/  FFMA R7, R0.reuse, R7, R18 ;  /* 0x0000000700077223 */ /* 0x040fe20000000012 */
[----:B------:R-:W-:Y:S01]  /*2860*/  FFMA R12, R0, R15, R6 ;  /* 0x0000000f000c7223 */ /* 0x000fe20000000006 */
[----:B------:R-:W-:Y:S01]  /*2870*/  F2FP.BF16.PACK_AB R4, R25, R10 ;  /* 0x0000000a1904723e */ /* 0x000fe200000010ff */
[----:B------:R-:W-:Y:S01]  /*2880*/  IMAD.WIDE R24, R3, R24, c[0x0][0x1a0] ;  /* 0x0000680003187625 */ /* 0x000fe200078e0218 */
[----:B------:R-:W-:-:S02]  /*2890*/  F2FP.BF16.PACK_AB R5, R5, R8 ;  /* 0x000000080505723e */ /* 0x000fc400000010ff */
[----:B------:R-:W-:Y:S02]  /*28a0*/  F2FP.BF16.PACK_AB R6, R13, R16 ;  /* 0x000000100d06723e */ /* 0x000fe400000010ff */
[----:B------:R-:W-:-:S05]  /*28b0*/  F2FP.BF16.PACK_AB R7, R12, R7 ;  /* 0x000000070c07723e */ /* 0x000fca00000010ff */
[----:B------:R0:W-:Y:S01]  /*28c0*/  @P0 STG.E.128 [R24.64], R4 ;  /* 0x0000000418000986 */ /* 0x0001e2000c101d08 */
[----:B------:R-:W-:Y:S01]  /*28d0*/  PLOP3.LUT P0, PT, PT, PT, UP0, 0x80, 0x0 ;  /* 0x000000000000781c */ /* 0x000fe20003f0f008 */
[----:B------:R-:W-:-:S12]  /*28e0*/  UPLOP3.LUT UP0, UPT, UPT, UPT, UPT, 0x40, 0x0 ;  /* 0x000000000000789c */ /* 0x000fd80003f0e870 */
[----:B------:R-:W-:Y:S05]  /*28f0*/  @P0 BRA `(.L_x_1) ;  /* 0xfffff8c000000947 */ /* 0x000fea000383ffff */
[----:B------:R-:W-:Y:S05]  /*2900*/  EXIT ;  /* 0x000000000000794d */ /* 0x000fea0003800000 */
.L_x_2:
[----:B------:R-:W-:-:S00]  /*2910*/  BRA `(.L_x_2) ;  /* 0xfffffff000007947 */ /* 0x000fc0000383ffff */
[----:B------:R-:W-:-:S00]  /*2920*/  NOP ;  /* 0x0000000000007918 */ /* 0x000fc00000000000 */
        /* <DEDUP_REMOVED lines=13> */
.L_x_3:


//--------------------- .nv.shared.triton__0d1d2d3d4d5d6d7d8d910de --------------------------
	.section	.nv.shared.triton__0d1d2d3d4d5d6d7d8d910de,"aw",@nobits
	.align	16
